// auto-generated by cutlass_sweep.conv — config: {"arch": "sm_90", "cluster_m": 1, "cluster_n": 1, "conv_kind": "fprop", "dtype": "fp16", "ndim": 2, "tile_k": 32, "tile_m": 256, "tile_n": 128}
#include "cutlass/cutlass.h"
#include "cute/tensor.hpp"
#include "cutlass/kernel_hardware_info.hpp"
#include "cutlass/conv/convolution.h"
#include "cutlass/conv/dispatch_policy.hpp"
#include "cutlass/conv/collective/collective_builder.hpp"
#include "cutlass/conv/kernel/conv_universal.hpp"
#include "cutlass/conv/device/conv_universal_adapter.hpp"
#include "cutlass/epilogue/collective/collective_builder.hpp"

using namespace cute;
using Elem = cutlass::half_t;
using Acc  = float;
using LayoutAB = cutlass::layout::TensorNHWC;
using LayoutC  = cutlass::layout::TensorNHWC;
constexpr auto ConvOp = cutlass::conv::Operator::kFprop;
using TileShape    = Shape<_256, _128, Shape<_32>>;
using ClusterShape = Shape<_1, _1, _1>;

using CollectiveEpilogue = typename cutlass::epilogue::collective::CollectiveBuilder<
    cutlass::arch::Sm90, cutlass::arch::OpClassTensorOp,
    TileShape, ClusterShape,
    cutlass::epilogue::collective::EpilogueTileAuto,
    Acc, Acc,
    Elem, LayoutC, 128 / cutlass::sizeof_bits<Elem>::value,
    Elem, LayoutC, 128 / cutlass::sizeof_bits<Elem>::value,
    cutlass::epilogue::collective::EpilogueScheduleAuto
  >::CollectiveOp;

using CollectiveMainloop = typename cutlass::conv::collective::CollectiveBuilder<
    cutlass::arch::Sm90, cutlass::arch::OpClassTensorOp, ConvOp,
    Elem, LayoutAB, 128 / cutlass::sizeof_bits<Elem>::value,
    Elem, LayoutAB, 128 / cutlass::sizeof_bits<Elem>::value,
    Acc,
    TileShape, ClusterShape,
    cutlass::conv::collective::StageCountAutoCarveout<
        static_cast<int>(sizeof(typename CollectiveEpilogue::SharedStorage))>,
    cutlass::conv::collective::KernelScheduleAuto
  >::CollectiveOp;

using ProblemShape = cutlass::conv::ConvProblemShape<
    ConvOp, CollectiveMainloop::DispatchPolicy::NumSpatialDimensions>;
using ConvKernel = cutlass::conv::kernel::ConvUniversal<
    ProblemShape, CollectiveMainloop, CollectiveEpilogue>;
using Conv = cutlass::conv::device::ConvUniversalAdapter<ConvKernel>;

auto* _anchor = &cutlass::device_kernel<ConvKernel>;


// ===== COMPILED SASS (sm_90a) =====

	.target	sm_90a

	.elftype	@"ET_EXEC"


//--------------------- .note.nv.tkinfo           --------------------------
	.section	.note.nv.tkinfo,"",@"SHT_NOTE"
	.sectionflags	@"SHF_NOTE_NV_TKINFO"
	.tkinfo
        /*0018*/ 	.word	0x00000002
        /*0030*/ 	.string	""
        /*0030*/ 	.string	"ptxas"
        /*0030*/ 	.string	"Cuda compilation tools, release 13.0, V13.0.88"
        /*0030*/ 	.string	"Build cuda_13.0.r13.0/compiler.36424714_0"
        /*0030*/ 	.string	"-arch sm_90a -m 64 "



//--------------------- .note.nv.cuinfo           --------------------------
	.section	.note.nv.cuinfo,"",@"SHT_NOTE"
	.sectionflags	@"SHF_NOTE_NV_CUINFO"
        /*0018*/ 	.short	0x0002
        /*001a*/ 	.short	0x005a
        /*001c*/ 	.short	0x0082
	.zero		2


//--------------------- .nv.info                  --------------------------
	.section	.nv.info,"",@"SHT_CUDA_INFO"
	.align	4


	//----- nvinfo : EIATTR_REGCOUNT
	.align		4
        /*0000*/ 	.byte	0x04, 0x2f
        /*0002*/ 	.short	(.L_12 - .L_11)
	.align		4
.L_11:
        /*0004*/ 	.word	index@(_ZN7cutlass13device_kernelINS_4conv6kernel13ConvUniversalINS1_16ConvProblemShapeILNS1_8OperatorE0ELi2EEENS1_10collective14CollectiveConvINS1_46MainloopSm90TmaGmmaWarpSpecializedImplicitGemmILS5_0ELi9ELi2EN4cute5tupleIJNSA_1CILi1EEESD_SD_EEENS1_36KernelImplicitTmaWarpSpecializedSm90ELi1EEENSB_IJNSC_ILi256EEENSC_ILi128EEENSB_IJNSC_ILi32EEEEEEEEENS_6half_tESM_NSA_8TiledMMAINSA_8MMA_AtomIJNSA_4SM904GMMA26MMA_64x128x16_F32F16F16_SSILNSQ_5MajorE0ELSS_0ELNSQ_7ScaleInE1ELST_1EEEEEENSA_6LayoutISE_NSB_IJNSC_ILi0EEESX_SX_EEEEENSB_IJNSA_10UnderscoreES10_S10_EEEEENS7_6detail26Sm90ImplicitGemmTileTraitsINSA_20SM90_TMA_LOAD_IM2COLENSA_14ComposedLayoutINSA_7SwizzleILi2ELi4ELi3EEENSA_18smem_ptr_flag_bitsILi16EEENSW_INSB_IJNSB_IJNSC_ILi8EEESJ_EEENSB_IJSJ_SD_EEENSB_IJSD_NSC_ILi9EEEEEEEEENSB_IJNSB_IJSJ_SH_EEENSB_IJSD_SX_EEENSB_IJSX_NSC_ILi8192EEEEEEEEEEEEEvEENS14_INSA_13SM90_TMA_LOADENS16_IS18_S1A_NSW_INSB_IJNSB_IJS1B_NSC_ILi16EEEEEES1D_S1F_EEENSB_IJS1H_S1I_NSB_IJSX_NSC_ILi4096EEEEEEEEEEEEEvEEEENS_8epilogue10collective6detail29Sm90TmaWarpSpecializedAdapterINS21_15DefaultEpilogueISM_NSB_IJNSB_IJlllEEESD_SX_EEES26_NS20_6thread17LinearCombinationISM_Li1EffLNS27_9ScaleType4KindE0ELNS_15FloatRoundStyleE2ESM_EENS_4gemm15EpilogueDefaultEEEEEvvEEEEvNT_6ParamsE)
        /*0008*/ 	.word	0x000000ff


	//----- nvinfo : EIATTR_FRAME_SIZE
	.align		4
.L_12:
        /*000c*/ 	.byte	0x04, 0x11
        /*000e*/ 	.short	(.L_14 - .L_13)
	.align		4
.L_13:
        /*0010*/ 	.word	index@(_ZN7cutlass13device_kernelINS_4conv6kernel13ConvUniversalINS1_16ConvProblemShapeILNS1_8OperatorE0ELi2EEENS1_10collective14CollectiveConvINS1_46MainloopSm90TmaGmmaWarpSpecializedImplicitGemmILS5_0ELi9ELi2EN4cute5tupleIJNSA_1CILi1EEESD_SD_EEENS1_36KernelImplicitTmaWarpSpecializedSm90ELi1EEENSB_IJNSC_ILi256EEENSC_ILi128EEENSB_IJNSC_ILi32EEEEEEEEENS_6half_tESM_NSA_8TiledMMAINSA_8MMA_AtomIJNSA_4SM904GMMA26MMA_64x128x16_F32F16F16_SSILNSQ_5MajorE0ELSS_0ELNSQ_7ScaleInE1ELST_1EEEEEENSA_6LayoutISE_NSB_IJNSC_ILi0EEESX_SX_EEEEENSB_IJNSA_10UnderscoreES10_S10_EEEEENS7_6detail26Sm90ImplicitGemmTileTraitsINSA_20SM90_TMA_LOAD_IM2COLENSA_14ComposedLayoutINSA_7SwizzleILi2ELi4ELi3EEENSA_18smem_ptr_flag_bitsILi16EEENSW_INSB_IJNSB_IJNSC_ILi8EEESJ_EEENSB_IJSJ_SD_EEENSB_IJSD_NSC_ILi9EEEEEEEEENSB_IJNSB_IJSJ_SH_EEENSB_IJSD_SX_EEENSB_IJSX_NSC_ILi8192EEEEEEEEEEEEEvEENS14_INSA_13SM90_TMA_LOADENS16_IS18_S1A_NSW_INSB_IJNSB_IJS1B_NSC_ILi16EEEEEES1D_S1F_EEENSB_IJS1H_S1I_NSB_IJSX_NSC_ILi4096EEEEEEEEEEEEEvEEEENS_8epilogue10collective6detail29Sm90TmaWarpSpecializedAdapterINS21_15DefaultEpilogueISM_NSB_IJNSB_IJlllEEESD_SX_EEES26_NS20_6thread17LinearCombinationISM_Li1EffLNS27_9ScaleType4KindE0ELNS_15FloatRoundStyleE2ESM_EENS_4gemm15EpilogueDefaultEEEEEvvEEEEvNT_6ParamsE)
        /*0014*/ 	.word	0x00000270


	//----- nvinfo : EIATTR_MIN_STACK_SIZE
	.align		4
.L_14:
        /*0018*/ 	.byte	0x04, 0x12
        /*001a*/ 	.short	(.L_16 - .L_15)
	.align		4
.L_15:
        /*001c*/ 	.word	index@(_ZN7cutlass13device_kernelINS_4conv6kernel13ConvUniversalINS1_16ConvProblemShapeILNS1_8OperatorE0ELi2EEENS1_10collective14CollectiveConvINS1_46MainloopSm90TmaGmmaWarpSpecializedImplicitGemmILS5_0ELi9ELi2EN4cute5tupleIJNSA_1CILi1EEESD_SD_EEENS1_36KernelImplicitTmaWarpSpecializedSm90ELi1EEENSB_IJNSC_ILi256EEENSC_ILi128EEENSB_IJNSC_ILi32EEEEEEEEENS_6half_tESM_NSA_8TiledMMAINSA_8MMA_AtomIJNSA_4SM904GMMA26MMA_64x128x16_F32F16F16_SSILNSQ_5MajorE0ELSS_0ELNSQ_7ScaleInE1ELST_1EEEEEENSA_6LayoutISE_NSB_IJNSC_ILi0EEESX_SX_EEEEENSB_IJNSA_10UnderscoreES10_S10_EEEEENS7_6detail26Sm90ImplicitGemmTileTraitsINSA_20SM90_TMA_LOAD_IM2COLENSA_14ComposedLayoutINSA_7SwizzleILi2ELi4ELi3EEENSA_18smem_ptr_flag_bitsILi16EEENSW_INSB_IJNSB_IJNSC_ILi8EEESJ_EEENSB_IJSJ_SD_EEENSB_IJSD_NSC_ILi9EEEEEEEEENSB_IJNSB_IJSJ_SH_EEENSB_IJSD_SX_EEENSB_IJSX_NSC_ILi8192EEEEEEEEEEEEEvEENS14_INSA_13SM90_TMA_LOADENS16_IS18_S1A_NSW_INSB_IJNSB_IJS1B_NSC_ILi16EEEEEES1D_S1F_EEENSB_IJS1H_S1I_NSB_IJSX_NSC_ILi4096EEEEEEEEEEEEEvEEEENS_8epilogue10collective6detail29Sm90TmaWarpSpecializedAdapterINS21_15DefaultEpilogueISM_NSB_IJNSB_IJlllEEESD_SX_EEES26_NS20_6thread17LinearCombinationISM_Li1EffLNS27_9ScaleType4KindE0ELNS_15FloatRoundStyleE2ESM_EENS_4gemm15EpilogueDefaultEEEEEvvEEEEvNT_6ParamsE)
        /*0020*/ 	.word	0x00000270
.L_16:


//--------------------- .nv.compat                --------------------------
	.section	.nv.compat,"",@"SHT_CUDA_COMPAT_INFO"
	.align	4
        /*0000*/ 	.byte	0x02, 0x09, 0x01, 0x00, 0x02, 0x02, 0x04, 0x00, 0x02, 0x05, 0x05, 0x00, 0x03, 0x07, 0x01, 0x01
        /*0010*/ 	.byte	0x02, 0x03, 0x01, 0x00, 0x02, 0x06, 0x01, 0x00, 0x04, 0x0b, 0x08, 0x00, 0x00, 0x00, 0x00, 0x00
        /*0020*/ 	.byte	0x00, 0x00, 0x00, 0x00


//--------------------- .nv.info._ZN7cutlass13device_kernelINS_4conv6kernel13ConvUniversalINS1_16ConvProblemShapeILNS1_8OperatorE0ELi2EEENS1_10collective14CollectiveConvINS1_46MainloopSm90TmaGmmaWarpSpecializedImplicitGemmILS5_0ELi9ELi2EN4cute5tupleIJNSA_1CILi1EEESD_SD_EEENS1_36KernelImplicitTmaWarpSpecializedSm90ELi1EEENSB_IJNSC_ILi256EEENSC_ILi128EEENSB_IJNSC_ILi32EEEEEEEEENS_6half_tESM_NSA_8TiledMMAINSA_8MMA_AtomIJNSA_4SM904GMMA26MMA_64x128x16_F32F16F16_SSILNSQ_5MajorE0ELSS_0ELNSQ_7ScaleInE1ELST_1EEEEEENSA_6LayoutISE_NSB_IJNSC_ILi0EEESX_SX_EEEEENSB_IJNSA_10UnderscoreES10_S10_EEEEENS7_6detail26Sm90ImplicitGemmTileTraitsINSA_20SM90_TMA_LOAD_IM2COLENSA_14ComposedLayoutINSA_7SwizzleILi2ELi4ELi3EEENSA_18smem_ptr_flag_bitsILi16EEENSW_INSB_IJNSB_IJNSC_ILi8EEESJ_EEENSB_IJSJ_SD_EEENSB_IJSD_NSC_ILi9EEEEEEEEENSB_IJNSB_IJSJ_SH_EEENSB_IJSD_SX_EEENSB_IJSX_NSC_ILi8192EEEEEEEEEEEEEvEENS14_INSA_13SM90_TMA_LOADENS16_IS18_S1A_NSW_INSB_IJNSB_IJS1B_NSC_ILi16EEEEEES1D_S1F_EEENSB_IJS1H_S1I_NSB_IJSX_NSC_ILi4096EEEEEEEEEEEEEvEEEENS_8epilogue10collective6detail29Sm90TmaWarpSpecializedAdapterINS21_15DefaultEpilogueISM_NSB_IJNSB_IJlllEEESD_SX_EEES26_NS20_6thread17LinearCombinationISM_Li1EffLNS27_9ScaleType4KindE0ELNS_15FloatRoundStyleE2ESM_EENS_4gemm15EpilogueDefaultEEEEEvvEEEEvNT_6ParamsE --------------------------
	.section	.nv.info._ZN7cutlass13device_kernelINS_4conv6kernel13ConvUniversalINS1_16ConvProblemShapeILNS1_8OperatorE0ELi2EEENS1_10collective14CollectiveConvINS1_46MainloopSm90TmaGmmaWarpSpecializedImplicitGemmILS5_0ELi9ELi2EN4cute5tupleIJNSA_1CILi1EEESD_SD_EEENS1_36KernelImplicitTmaWarpSpecializedSm90ELi1EEENSB_IJNSC_ILi256EEENSC_ILi128EEENSB_IJNSC_ILi32EEEEEEEEENS_6half_tESM_NSA_8TiledMMAINSA_8MMA_AtomIJNSA_4SM904GMMA26MMA_64x128x16_F32F16F16_SSILNSQ_5MajorE0ELSS_0ELNSQ_7ScaleInE1ELST_1EEEEEENSA_6LayoutISE_NSB_IJNSC_ILi0EEESX_SX_EEEEENSB_IJNSA_10UnderscoreES10_S10_EEEEENS7_6detail26Sm90ImplicitGemmTileTraitsINSA_20SM90_TMA_LOAD_IM2COLENSA_14ComposedLayoutINSA_7SwizzleILi2ELi4ELi3EEENSA_18smem_ptr_flag_bitsILi16EEENSW_INSB_IJNSB_IJNSC_ILi8EEESJ_EEENSB_IJSJ_SD_EEENSB_IJSD_NSC_ILi9EEEEEEEEENSB_IJNSB_IJSJ_SH_EEENSB_IJSD_SX_EEENSB_IJSX_NSC_ILi8192EEEEEEEEEEEEEvEENS14_INSA_13SM90_TMA_LOADENS16_IS18_S1A_NSW_INSB_IJNSB_IJS1B_NSC_ILi16EEEEEES1D_S1F_EEENSB_IJS1H_S1I_NSB_IJSX_NSC_ILi4096EEEEEEEEEEEEEvEEEENS_8epilogue10collective6detail29Sm90TmaWarpSpecializedAdapterINS21_15DefaultEpilogueISM_NSB_IJNSB_IJlllEEESD_SX_EEES26_NS20_6thread17LinearCombinationISM_Li1EffLNS27_9ScaleType4KindE0ELNS_15FloatRoundStyleE2ESM_EENS_4gemm15EpilogueDefaultEEEEEvvEEEEvNT_6ParamsE,"",@"SHT_CUDA_INFO"
	.sectionflags	@""
	.align	4


	//----- nvinfo : EIATTR_CUDA_API_VERSION
	.align		4
        /*0000*/ 	.byte	0x04, 0x37
        /*0002*/ 	.short	(.L_18 - .L_17)
.L_17:
        /*0004*/ 	.word	0x00000082


	//----- nvinfo : EIATTR_KPARAM_INFO
	.align		4
.L_18:
        /*0008*/ 	.byte	0x04, 0x17
        /*000a*/ 	.short	(.L_20 - .L_19)
.L_19:
        /*000c*/ 	.word	0x00000000
        /*0010*/ 	.short	0x0000
        /*0012*/ 	.short	0x0070
        /*0014*/ 	.byte	0x00, 0xf0, 0x01, 0x0e


	//----- nvinfo : EIATTR_SPARSE_MMA_MASK
	.align		4
.L_20:
        /*0018*/ 	.byte	0x03, 0x50
        /*001a*/ 	.short	0x0000


	//----- nvinfo : EIATTR_MAXREG_COUNT
	.align		4
        /*001c*/ 	.byte	0x03, 0x1b
        /*001e*/ 	.short	0x00ff


	//----- nvinfo : EIATTR_NUM_BARRIERS
	.align		4
        /*0020*/ 	.byte	0x02, 0x4c
        /*0022*/ 	.byte	0x01
	.zero		1


	//----- nvinfo : EIATTR_ANNOTATIONS
	.align		4
        /*0024*/ 	.byte	0x04, 0x55
        /*0026*/ 	.short	(.L_22 - .L_21)


	//   ....[0]....
.L_21:
        /*0028*/ 	.word	0x00000001
        /*002c*/ 	.byte	0x30, 0x08, 0x00, 0x00, 0x01, 0x00, 0x00, 0x00, 0x70, 0x08, 0x00, 0x00, 0x01, 0x00, 0x00, 0x00
        /* <DEDUP_REMOVED lines=208> */
        /*0d3c*/ 	.byte	0xf0, 0xfa, 0x00, 0x00


	//----- nvinfo : EIATTR_MERCURY_ISA_VERSION
	.align		4
.L_22:
        /*0d40*/ 	.byte	0x03, 0x5f
        /*0d42*/ 	.short	0x0101


	//----- nvinfo : EIATTR_COOP_GROUP_MASK_REGIDS
	.align		4
        /*0d44*/ 	.byte	0x04, 0x29
        /*0d46*/ 	.short	(.L_24 - .L_23)


	//   ....[0]....
.L_23:
        /*0d48*/ 	.word	0xffffffff


	//   ....[1]....
        /*0d4c*/ 	.word	0xffffffff


	//   ....[2]....
        /*0d50*/ 	.word	0xffffffff


	//----- nvinfo : EIATTR_COOP_GROUP_INSTR_OFFSETS
	.align		4
.L_24:
        /*0d54*/ 	.byte	0x04, 0x28
        /*0d56*/ 	.short	(.L_26 - .L_25)


	//   ....[0]....
.L_25:
        /*0d58*/ 	.word	0x00000060


	//   ....[1]....
        /*0d5c*/ 	.word	0x00000090


	//   ....[2]....
        /*0d60*/ 	.word	0x00000190


	//----- nvinfo : EIATTR_MBARRIER_INSTR_OFFSETS
	.align		4
.L_26:
        /*0d64*/ 	.byte	0x04, 0x39
        /*0d66*/ 	.short	(.L_28 - .L_27)


	//   ....[0]....
.L_27:
        /*0d68*/ 	.word	0x00000300
        /*0d6c*/ 	.word	0x000000ff
        /*0d70*/ 	.word	0x00036000
        /*0d74*/ 	.short	0x0100
        /*0d76*/ 	.byte	0x0a
	.zero		1


	//   ....[1]....
        /*0d78*/ 	.word	0x00000310
        /*0d7c*/ 	.word	0x000000ff
        /*0d80*/ 	.word	0x00036048
        /*0d84*/ 	.short	0x0100
        /*0d86*/ 	.byte	0x0a
	.zero		1


	//   ....[2]....
        /*0d88*/ 	.word	0x00000320
        /*0d8c*/ 	.word	0x000000ff
        /*0d90*/ 	.word	0x00036008
        /*0d94*/ 	.short	0x0100
        /*0d96*/ 	.byte	0x0a
	.zero		1


	//   ....[3]....
        /*0d98*/ 	.word	0x00000330
        /*0d9c*/ 	.word	0x000000ff
        /*0da0*/ 	.word	0x00036050
        /*0da4*/ 	.short	0x0100
        /*0da6*/ 	.byte	0x0a
	.zero		1


	//   ....[4]....
        /*0da8*/ 	.word	0x00000340
        /*0dac*/ 	.word	0x000000ff
        /*0db0*/ 	.word	0x00036010
        /*0db4*/ 	.short	0x0100
        /*0db6*/ 	.byte	0x0a
	.zero		1


	//   ....[5]....
        /*0db8*/ 	.word	0x00000350
        /*0dbc*/ 	.word	0x000000ff
        /*0dc0*/ 	.word	0x00036058
        /*0dc4*/ 	.short	0x0100
        /*0dc6*/ 	.byte	0x0a
	.zero		1


	//   ....[6]....
        /*0dc8*/ 	.word	0x00000360
        /*0dcc*/ 	.word	0x000000ff
        /*0dd0*/ 	.word	0x00036018
        /*0dd4*/ 	.short	0x0100
        /*0dd6*/ 	.byte	0x0a
	.zero		1


	//   ....[7]....
        /*0dd8*/ 	.word	0x00000370
        /*0ddc*/ 	.word	0x000000ff
        /*0de0*/ 	.word	0x00036060
        /*0de4*/ 	.short	0x0100
        /*0de6*/ 	.byte	0x0a
	.zero		1


	//   ....[8]....
        /*0de8*/ 	.word	0x00000380
        /*0dec*/ 	.word	0x000000ff
        /*0df0*/ 	.word	0x00036020
        /*0df4*/ 	.short	0x0100
        /*0df6*/ 	.byte	0x0a
	.zero		1


	//   ....[9]....
        /*0df8*/ 	.word	0x00000390
        /*0dfc*/ 	.word	0x000000ff
        /*0e00*/ 	.word	0x00036068
        /*0e04*/ 	.short	0x0100
        /*0e06*/ 	.byte	0x0a
	.zero		1


	//   ....[10]....
        /*0e08*/ 	.word	0x000003a0
        /*0e0c*/ 	.word	0x000000ff
        /*0e10*/ 	.word	0x00036028
        /*0e14*/ 	.short	0x0100
        /*0e16*/ 	.byte	0x0a
	.zero		1


	//   ....[11]....
        /*0e18*/ 	.word	0x000003b0
        /*0e1c*/ 	.word	0x000000ff
        /*0e20*/ 	.word	0x00036070
        /*0e24*/ 	.short	0x0100
        /*0e26*/ 	.byte	0x0a
	.zero		1


	//   ....[12]....
        /*0e28*/ 	.word	0x000003c0
        /*0e2c*/ 	.word	0x000000ff
        /*0e30*/ 	.word	0x00036030
        /*0e34*/ 	.short	0x0100
        /*0e36*/ 	.byte	0x0a
	.zero		1


	//   ....[13]....
        /*0e38*/ 	.word	0x000003d0
        /*0e3c*/ 	.word	0x000000ff
        /*0e40*/ 	.word	0x00036078
        /*0e44*/ 	.short	0x0100
        /*0e46*/ 	.byte	0x0a
	.zero		1


	//   ....[14]....
        /*0e48*/ 	.word	0x000003e0
        /*0e4c*/ 	.word	0x000000ff
        /*0e50*/ 	.word	0x00036038
        /*0e54*/ 	.short	0x0100
        /*0e56*/ 	.byte	0x0a
	.zero		1


	//   ....[15]....
        /*0e58*/ 	.word	0x000003f0
        /*0e5c*/ 	.word	0x000000ff
        /*0e60*/ 	.word	0x00036080
        /*0e64*/ 	.short	0x0100
        /*0e66*/ 	.byte	0x0a
	.zero		1


	//   ....[16]....
        /*0e68*/ 	.word	0x00000400
        /*0e6c*/ 	.word	0x000000ff
        /*0e70*/ 	.word	0x00036040
        /*0e74*/ 	.short	0x0100
        /*0e76*/ 	.byte	0x0a
	.zero		1


	//   ....[17]....
        /*0e78*/ 	.word	0x00000410
        /*0e7c*/ 	.word	0x000000ff
        /*0e80*/ 	.word	0x00036088
        /*0e84*/ 	.short	0x0100
        /*0e86*/ 	.byte	0x0a
	.zero		1


	//   ....[18]....
        /*0e88*/ 	.word	0x00001310
        /*0e8c*/ 	.word	0x00000003
        /*0e90*/ 	.word	0x00036000
        /*0e94*/ 	.short	0x010a
        /*0e96*/ 	.byte	0x3f
	.zero		1


	//   ....[19]....
        /*0e98*/ 	.word	0x000023a0
        /*0e9c*/ 	.word	0x00000000
        /*0ea0*/ 	.word	0x00036000
        /*0ea4*/ 	.short	0x010a
        /*0ea6*/ 	.byte	0x3f
	.zero		1


	//   ....[20]....
        /*0ea8*/ 	.word	0x00003830
        /*0eac*/ 	.word	0x000000ff
        /*0eb0*/ 	.word	0x00000000
        /*0eb4*/ 	.short	0x0101
        /*0eb6*/ 	.byte	0x0c
	.zero		1


	//   ....[21]....
        /*0eb8*/ 	.word	0x00003a30
        /*0ebc*/ 	.word	0x000000ff
        /*0ec0*/ 	.word	0x00000000
        /*0ec4*/ 	.short	0x0101
        /*0ec6*/ 	.byte	0x04
	.zero		1


	//   ....[22]....
        /*0ec8*/ 	.word	0x00013b70
        /*0ecc*/ 	.word	0x00000009
        /*0ed0*/ 	.word	0x00036048
        /*0ed4*/ 	.short	0x010a
        /*0ed6*/ 	.byte	0x3f
	.zero		1


	//   ....[23]....
        /*0ed8*/ 	.word	0x00014260
        /*0edc*/ 	.word	0x00000003
        /*0ee0*/ 	.word	0x00000000
        /*0ee4*/ 	.short	0x010a
        /*0ee6*/ 	.byte	0x3f
	.zero		1


	//   ....[24]....
        /*0ee8*/ 	.word	0x00014320
        /*0eec*/ 	.word	0x00000003
        /*0ef0*/ 	.word	0x00000000
        /*0ef4*/ 	.short	0x010a
        /*0ef6*/ 	.byte	0x3f
	.zero		1


	//   ....[25]....
        /*0ef8*/ 	.word	0x000143e0
        /*0efc*/ 	.word	0x00000003
        /*0f00*/ 	.word	0x00000000
        /*0f04*/ 	.short	0x010a
        /*0f06*/ 	.byte	0x3f
	.zero		1


	//   ....[26]....
        /*0f08*/ 	.word	0x000144a0
        /*0f0c*/ 	.word	0x00000003
        /*0f10*/ 	.word	0x00000000
        /*0f14*/ 	.short	0x010a
        /*0f16*/ 	.byte	0x3f
	.zero		1


	//   ....[27]....
        /*0f18*/ 	.word	0x00014560
        /*0f1c*/ 	.word	0x00000003
        /*0f20*/ 	.word	0x00000000
        /*0f24*/ 	.short	0x010a
        /*0f26*/ 	.byte	0x3f
	.zero		1


	//   ....[28]....
        /*0f28*/ 	.word	0x00014620
        /*0f2c*/ 	.word	0x00000003
        /*0f30*/ 	.word	0x00000000
        /*0f34*/ 	.short	0x010a
        /*0f36*/ 	.byte	0x3f
	.zero		1


	//   ....[29]....
        /*0f38*/ 	.word	0x000146e0
        /*0f3c*/ 	.word	0x00000003
        /*0f40*/ 	.word	0x00000000
        /*0f44*/ 	.short	0x010a
        /*0f46*/ 	.byte	0x3f
	.zero		1


	//   ....[30]....
        /*0f48*/ 	.word	0x000147a0
        /*0f4c*/ 	.word	0x00000003
        /*0f50*/ 	.word	0x00000000
        /*0f54*/ 	.short	0x010a
        /*0f56*/ 	.byte	0x3f
	.zero		1


	//   ....[31]....
        /*0f58*/ 	.word	0x00014860
        /*0f5c*/ 	.word	0x00000003
        /*0f60*/ 	.word	0x00000000
        /*0f64*/ 	.short	0x010a
        /*0f66*/ 	.byte	0x3f
	.zero		1


	//----- nvinfo : EIATTR_NUM_MBARRIERS
	.align		4
.L_28:
        /*0f68*/ 	.byte	0x03, 0x38
        /*0f6a*/ 	.short	0x0012


	//----- nvinfo : EIATTR_EXIT_INSTR_OFFSETS
	.align		4
        /*0f6c*/ 	.byte	0x04, 0x1c
        /*0f6e*/ 	.short	(.L_30 - .L_29)


	//   ....[0]....
.L_29:
        /*0f70*/ 	.word	0x00000820


	//   ....[1]....
        /*0f74*/ 	.word	0x00003c20


	//   ....[2]....
        /*0f78*/ 	.word	0x0000ef90


	//   ....[3]....
        /*0f7c*/ 	.word	0x0000efd0


	//   ....[4]....
        /*0f80*/ 	.word	0x00013920


	//   ....[5]....
        /*0f84*/ 	.word	0x00013960


	//   ....[6]....
        /*0f88*/ 	.word	0x00013980


	//   ....[7]....
        /*0f8c*/ 	.word	0x00014160


	//   ....[8]....
        /*0f90*/ 	.word	0x00014890


	//----- nvinfo : EIATTR_MAX_THREADS
	.align		4
.L_30:
        /*0f94*/ 	.byte	0x04, 0x05
        /*0f96*/ 	.short	(.L_32 - .L_31)
.L_31:
        /*0f98*/ 	.word	0x00000100
        /*0f9c*/ 	.word	0x00000001
        /*0fa0*/ 	.word	0x00000001


	//----- nvinfo : EIATTR_CRS_STACK_SIZE
	.align		4
.L_32:
        /*0fa4*/ 	.byte	0x04, 0x1e
        /*0fa6*/ 	.short	(.L_34 - .L_33)
.L_33:
        /*0fa8*/ 	.word	0x00000000


	//----- nvinfo : EIATTR_CBANK_PARAM_SIZE
	.align		4
.L_34:
        /*0fac*/ 	.byte	0x03, 0x19
        /*0fae*/ 	.short	0x03f0


	//----- nvinfo : EIATTR_PARAM_CBANK
	.align		4
        /*0fb0*/ 	.byte	0x04, 0x0a
        /*0fb2*/ 	.short	(.L_36 - .L_35)
	.align		4
.L_35:
        /*0fb4*/ 	.word	index@(.nv.constant0._ZN7cutlass13device_kernelINS_4conv6kernel13ConvUniversalINS1_16ConvProblemShapeILNS1_8OperatorE0ELi2EEENS1_10collective14CollectiveConvINS1_46MainloopSm90TmaGmmaWarpSpecializedImplicitGemmILS5_0ELi9ELi2EN4cute5tupleIJNSA_1CILi1EEESD_SD_EEENS1_36KernelImplicitTmaWarpSpecializedSm90ELi1EEENSB_IJNSC_ILi256EEENSC_ILi128EEENSB_IJNSC_ILi32EEEEEEEEENS_6half_tESM_NSA_8TiledMMAINSA_8MMA_AtomIJNSA_4SM904GMMA26MMA_64x128x16_F32F16F16_SSILNSQ_5MajorE0ELSS_0ELNSQ_7ScaleInE1ELST_1EEEEEENSA_6LayoutISE_NSB_IJNSC_ILi0EEESX_SX_EEEEENSB_IJNSA_10UnderscoreES10_S10_EEEEENS7_6detail26Sm90ImplicitGemmTileTraitsINSA_20SM90_TMA_LOAD_IM2COLENSA_14ComposedLayoutINSA_7SwizzleILi2ELi4ELi3EEENSA_18smem_ptr_flag_bitsILi16EEENSW_INSB_IJNSB_IJNSC_ILi8EEESJ_EEENSB_IJSJ_SD_EEENSB_IJSD_NSC_ILi9EEEEEEEEENSB_IJNSB_IJSJ_SH_EEENSB_IJSD_SX_EEENSB_IJSX_NSC_ILi8192EEEEEEEEEEEEEvEENS14_INSA_13SM90_TMA_LOADENS16_IS18_S1A_NSW_INSB_IJNSB_IJS1B_NSC_ILi16EEEEEES1D_S1F_EEENSB_IJS1H_S1I_NSB_IJSX_NSC_ILi4096EEEEEEEEEEEEEvEEEENS_8epilogue10collective6detail29Sm90TmaWarpSpecializedAdapterINS21_15DefaultEpilogueISM_NSB_IJNSB_IJlllEEESD_SX_EEES26_NS20_6thread17LinearCombinationISM_Li1EffLNS27_9ScaleType4KindE0ELNS_15FloatRoundStyleE2ESM_EENS_4gemm15EpilogueDefaultEEEEEvvEEEEvNT_6ParamsE)
        /*0fb8*/ 	.short	0x0210
        /*0fba*/ 	.short	0x03f0


	//----- nvinfo : EIATTR_SW_WAR
	.align		4
.L_36:
        /*0fbc*/ 	.byte	0x04, 0x36
        /*0fbe*/ 	.short	(.L_38 - .L_37)
.L_37:
        /*0fc0*/ 	.word	0x00000008
.L_38:


//--------------------- .nv.callgraph             --------------------------
	.section	.nv.callgraph,"",@"SHT_CUDA_CALLGRAPH"
	.align	4
	.sectionentsize	8
	.align		4
        /*0000*/ 	.word	0x00000000
	.align		4
        /*0004*/ 	.word	0xffffffff
	.align		4
        /*0008*/ 	.word	0x00000000
	.align		4
        /*000c*/ 	.word	0xfffffffe
	.align		4
        /*0010*/ 	.word	0x00000000
	.align		4
        /*0014*/ 	.word	0xfffffffd
	.align		4
        /*0018*/ 	.word	0x00000000
	.align		4
        /*001c*/ 	.word	0xfffffffc


//--------------------- .nv.constant4             --------------------------
	.section	.nv.constant4,"a",@progbits
	.align	8
	.align		8
.nv.constant4:
        /*0000*/ 	.dword	_ZN39_INTERNAL_227f9b58_4_k_cu_ee0085ac_27934cuda3std3__45__cpo5beginE
	.align		8
        /*0008*/ 	.dword	_ZN39_INTERNAL_227f9b58_4_k_cu_ee0085ac_27934cuda3std3__45__cpo3endE
	.align		8
        /*0010*/ 	.dword	_ZN39_INTERNAL_227f9b58_4_k_cu_ee0085ac_27934cuda3std3__45__cpo6cbeginE
	.align		8
        /*0018*/ 	.dword	_ZN39_INTERNAL_227f9b58_4_k_cu_ee0085ac_27934cuda3std3__45__cpo4cendE
	.align		8
        /*0020*/ 	.dword	_ZN39_INTERNAL_227f9b58_4_k_cu_ee0085ac_27934cuda3std3__441_GLOBAL__N__227f9b58_4_k_cu_ee0085ac_27936ignoreE
	.align		8
        /*0028*/ 	.dword	_ZN39_INTERNAL_227f9b58_4_k_cu_ee0085ac_27934cuda3std3__419piecewise_constructE
	.align		8
        /*0030*/ 	.dword	_ZN39_INTERNAL_227f9b58_4_k_cu_ee0085ac_27934cuda3std3__48in_placeE
	.align		8
        /*0038*/ 	.dword	_ZN39_INTERNAL_227f9b58_4_k_cu_ee0085ac_27934cuda3std6ranges3__45__cpo4swapE
	.align		8
        /*0040*/ 	.dword	_ZN39_INTERNAL_227f9b58_4_k_cu_ee0085ac_27934cuda3std6ranges3__45__cpo9iter_moveE
	.align		8
        /*0048*/ 	.dword	_ZN39_INTERNAL_227f9b58_4_k_cu_ee0085ac_27934cute7productE
	.align		8
        /*0050*/ 	.dword	_ZN39_INTERNAL_227f9b58_4_k_cu_ee0085ac_27934cute1_E


//--------------------- .text._ZN7cutlass13device_kernelINS_4conv6kernel13ConvUniversalINS1_16ConvProblemShapeILNS1_8OperatorE0ELi2EEENS1_10collective14CollectiveConvINS1_46MainloopSm90TmaGmmaWarpSpecializedImplicitGemmILS5_0ELi9ELi2EN4cute5tupleIJNSA_1CILi1EEESD_SD_EEENS1_36KernelImplicitTmaWarpSpecializedSm90ELi1EEENSB_IJNSC_ILi256EEENSC_ILi128EEENSB_IJNSC_ILi32EEEEEEEEENS_6half_tESM_NSA_8TiledMMAINSA_8MMA_AtomIJNSA_4SM904GMMA26MMA_64x128x16_F32F16F16_SSILNSQ_5MajorE0ELSS_0ELNSQ_7ScaleInE1ELST_1EEEEEENSA_6LayoutISE_NSB_IJNSC_ILi0EEESX_SX_EEEEENSB_IJNSA_10UnderscoreES10_S10_EEEEENS7_6detail26Sm90ImplicitGemmTileTraitsINSA_20SM90_TMA_LOAD_IM2COLENSA_14ComposedLayoutINSA_7SwizzleILi2ELi4ELi3EEENSA_18smem_ptr_flag_bitsILi16EEENSW_INSB_IJNSB_IJNSC_ILi8EEESJ_EEENSB_IJSJ_SD_EEENSB_IJSD_NSC_ILi9EEEEEEEEENSB_IJNSB_IJSJ_SH_EEENSB_IJSD_SX_EEENSB_IJSX_NSC_ILi8192EEEEEEEEEEEEEvEENS14_INSA_13SM90_TMA_LOADENS16_IS18_S1A_NSW_INSB_IJNSB_IJS1B_NSC_ILi16EEEEEES1D_S1F_EEENSB_IJS1H_S1I_NSB_IJSX_NSC_ILi4096EEEEEEEEEEEEEvEEEENS_8epilogue10collective6detail29Sm90TmaWarpSpecializedAdapterINS21_15DefaultEpilogueISM_NSB_IJNSB_IJlllEEESD_SX_EEES26_NS20_6thread17LinearCombinationISM_Li1EffLNS27_9ScaleType4KindE0ELNS_15FloatRoundStyleE2ESM_EENS_4gemm15EpilogueDefaultEEEEEvvEEEEvNT_6ParamsE --------------------------
	.section	.text._ZN7cutlass13device_kernelINS_4conv6kernel13ConvUniversalINS1_16ConvProblemShapeILNS1_8OperatorE0ELi2EEENS1_10collective14CollectiveConvINS1_46MainloopSm90TmaGmmaWarpSpecializedImplicitGemmILS5_0ELi9ELi2EN4cute5tupleIJNSA_1CILi1EEESD_SD_EEENS1_36KernelImplicitTmaWarpSpecializedSm90ELi1EEENSB_IJNSC_ILi256EEENSC_ILi128EEENSB_IJNSC_ILi32EEEEEEEEENS_6half_tESM_NSA_8TiledMMAINSA_8MMA_AtomIJNSA_4SM904GMMA26MMA_64x128x16_F32F16F16_SSILNSQ_5MajorE0ELSS_0ELNSQ_7ScaleInE1ELST_1EEEEEENSA_6LayoutISE_NSB_IJNSC_ILi0EEESX_SX_EEEEENSB_IJNSA_10UnderscoreES10_S10_EEEEENS7_6detail26Sm90ImplicitGemmTileTraitsINSA_20SM90_TMA_LOAD_IM2COLENSA_14ComposedLayoutINSA_7SwizzleILi2ELi4ELi3EEENSA_18smem_ptr_flag_bitsILi16EEENSW_INSB_IJNSB_IJNSC_ILi8EEESJ_EEENSB_IJSJ_SD_EEENSB_IJSD_NSC_ILi9EEEEEEEEENSB_IJNSB_IJSJ_SH_EEENSB_IJSD_SX_EEENSB_IJSX_NSC_ILi8192EEEEEEEEEEEEEvEENS14_INSA_13SM90_TMA_LOADENS16_IS18_S1A_NSW_INSB_IJNSB_IJS1B_NSC_ILi16EEEEEES1D_S1F_EEENSB_IJS1H_S1I_NSB_IJSX_NSC_ILi4096EEEEEEEEEEEEEvEEEENS_8epilogue10collective6detail29Sm90TmaWarpSpecializedAdapterINS21_15DefaultEpilogueISM_NSB_IJNSB_IJlllEEESD_SX_EEES26_NS20_6thread17LinearCombinationISM_Li1EffLNS27_9ScaleType4KindE0ELNS_15FloatRoundStyleE2ESM_EENS_4gemm15EpilogueDefaultEEEEEvvEEEEvNT_6ParamsE,"ax",@progbits
	.align	128
.text._ZN7cutlass13device_kernelINS_4conv6kernel13ConvUniversalINS1_16ConvProblemShapeILNS1_8OperatorE0ELi2EEENS1_10collective14CollectiveConvINS1_46MainloopSm90TmaGmmaWarpSpecializedImplicitGemmILS5_0ELi9ELi2EN4cute5tupleIJNSA_1CILi1EEESD_SD_EEENS1_36KernelImplicitTmaWarpSpecializedSm90ELi1EEENSB_IJNSC_ILi256EEENSC_ILi128EEENSB_IJNSC_ILi32EEEEEEEEENS_6half_tESM_NSA_8TiledMMAINSA_8MMA_AtomIJNSA_4SM904GMMA26MMA_64x128x16_F32F16F16_SSILNSQ_5MajorE0ELSS_0ELNSQ_7ScaleInE1ELST_1EEEEEENSA_6LayoutISE_NSB_IJNSC_ILi0EEESX_SX_EEEEENSB_IJNSA_10UnderscoreES10_S10_EEEEENS7_6detail26Sm90ImplicitGemmTileTraitsINSA_20SM90_TMA_LOAD_IM2COLENSA_14ComposedLayoutINSA_7SwizzleILi2ELi4ELi3EEENSA_18smem_ptr_flag_bitsILi16EEENSW_INSB_IJNSB_IJNSC_ILi8EEESJ_EEENSB_IJSJ_SD_EEENSB_IJSD_NSC_ILi9EEEEEEEEENSB_IJNSB_IJSJ_SH_EEENSB_IJSD_SX_EEENSB_IJSX_NSC_ILi8192EEEEEEEEEEEEEvEENS14_INSA_13SM90_TMA_LOADENS16_IS18_S1A_NSW_INSB_IJNSB_IJS1B_NSC_ILi16EEEEEES1D_S1F_EEENSB_IJS1H_S1I_NSB_IJSX_NSC_ILi4096EEEEEEEEEEEEEvEEEENS_8epilogue10collective6detail29Sm90TmaWarpSpecializedAdapterINS21_15DefaultEpilogueISM_NSB_IJNSB_IJlllEEESD_SX_EEES26_NS20_6thread17LinearCombinationISM_Li1EffLNS27_9ScaleType4KindE0ELNS_15FloatRoundStyleE2ESM_EENS_4gemm15EpilogueDefaultEEEEEvvEEEEvNT_6ParamsE:
        .type           _ZN7cutlass13device_kernelINS_4conv6kernel13ConvUniversalINS1_16ConvProblemShapeILNS1_8OperatorE0ELi2EEENS1_10collective14CollectiveConvINS1_46MainloopSm90TmaGmmaWarpSpecializedImplicitGemmILS5_0ELi9ELi2EN4cute5tupleIJNSA_1CILi1EEESD_SD_EEENS1_36KernelImplicitTmaWarpSpecializedSm90ELi1EEENSB_IJNSC_ILi256EEENSC_ILi128EEENSB_IJNSC_ILi32EEEEEEEEENS_6half_tESM_NSA_8TiledMMAINSA_8MMA_AtomIJNSA_4SM904GMMA26MMA_64x128x16_F32F16F16_SSILNSQ_5MajorE0ELSS_0ELNSQ_7ScaleInE1ELST_1EEEEEENSA_6LayoutISE_NSB_IJNSC_ILi0EEESX_SX_EEEEENSB_IJNSA_10UnderscoreES10_S10_EEEEENS7_6detail26Sm90ImplicitGemmTileTraitsINSA_20SM90_TMA_LOAD_IM2COLENSA_14ComposedLayoutINSA_7SwizzleILi2ELi4ELi3EEENSA_18smem_ptr_flag_bitsILi16EEENSW_INSB_IJNSB_IJNSC_ILi8EEESJ_EEENSB_IJSJ_SD_EEENSB_IJSD_NSC_ILi9EEEEEEEEENSB_IJNSB_IJSJ_SH_EEENSB_IJSD_SX_EEENSB_IJSX_NSC_ILi8192EEEEEEEEEEEEEvEENS14_INSA_13SM90_TMA_LOADENS16_IS18_S1A_NSW_INSB_IJNSB_IJS1B_NSC_ILi16EEEEEES1D_S1F_EEENSB_IJS1H_S1I_NSB_IJSX_NSC_ILi4096EEEEEEEEEEEEEvEEEENS_8epilogue10collective6detail29Sm90TmaWarpSpecializedAdapterINS21_15DefaultEpilogueISM_NSB_IJNSB_IJlllEEESD_SX_EEES26_NS20_6thread17LinearCombinationISM_Li1EffLNS27_9ScaleType4KindE0ELNS_15FloatRoundStyleE2ESM_EENS_4gemm15EpilogueDefaultEEEEEvvEEEEvNT_6ParamsE,@function
        .size           _ZN7cutlass13device_kernelINS_4conv6kernel13ConvUniversalINS1_16ConvProblemShapeILNS1_8OperatorE0ELi2EEENS1_10collective14CollectiveConvINS1_46MainloopSm90TmaGmmaWarpSpecializedImplicitGemmILS5_0ELi9ELi2EN4cute5tupleIJNSA_1CILi1EEESD_SD_EEENS1_36KernelImplicitTmaWarpSpecializedSm90ELi1EEENSB_IJNSC_ILi256EEENSC_ILi128EEENSB_IJNSC_ILi32EEEEEEEEENS_6half_tESM_NSA_8TiledMMAINSA_8MMA_AtomIJNSA_4SM904GMMA26MMA_64x128x16_F32F16F16_SSILNSQ_5MajorE0ELSS_0ELNSQ_7ScaleInE1ELST_1EEEEEENSA_6LayoutISE_NSB_IJNSC_ILi0EEESX_SX_EEEEENSB_IJNSA_10UnderscoreES10_S10_EEEEENS7_6detail26Sm90ImplicitGemmTileTraitsINSA_20SM90_TMA_LOAD_IM2COLENSA_14ComposedLayoutINSA_7SwizzleILi2ELi4ELi3EEENSA_18smem_ptr_flag_bitsILi16EEENSW_INSB_IJNSB_IJNSC_ILi8EEESJ_EEENSB_IJSJ_SD_EEENSB_IJSD_NSC_ILi9EEEEEEEEENSB_IJNSB_IJSJ_SH_EEENSB_IJSD_SX_EEENSB_IJSX_NSC_ILi8192EEEEEEEEEEEEEvEENS14_INSA_13SM90_TMA_LOADENS16_IS18_S1A_NSW_INSB_IJNSB_IJS1B_NSC_ILi16EEEEEES1D_S1F_EEENSB_IJS1H_S1I_NSB_IJSX_NSC_ILi4096EEEEEEEEEEEEEvEEEENS_8epilogue10collective6detail29Sm90TmaWarpSpecializedAdapterINS21_15DefaultEpilogueISM_NSB_IJNSB_IJlllEEESD_SX_EEES26_NS20_6thread17LinearCombinationISM_Li1EffLNS27_9ScaleType4KindE0ELNS_15FloatRoundStyleE2ESM_EENS_4gemm15EpilogueDefaultEEEEEvvEEEEvNT_6ParamsE,(.L_x_541 - _ZN7cutlass13device_kernelINS_4conv6kernel13ConvUniversalINS1_16ConvProblemShapeILNS1_8OperatorE0ELi2EEENS1_10collective14CollectiveConvINS1_46MainloopSm90TmaGmmaWarpSpecializedImplicitGemmILS5_0ELi9ELi2EN4cute5tupleIJNSA_1CILi1EEESD_SD_EEENS1_36KernelImplicitTmaWarpSpecializedSm90ELi1EEENSB_IJNSC_ILi256EEENSC_ILi128EEENSB_IJNSC_ILi32EEEEEEEEENS_6half_tESM_NSA_8TiledMMAINSA_8MMA_AtomIJNSA_4SM904GMMA26MMA_64x128x16_F32F16F16_SSILNSQ_5MajorE0ELSS_0ELNSQ_7ScaleInE1ELST_1EEEEEENSA_6LayoutISE_NSB_IJNSC_ILi0EEESX_SX_EEEEENSB_IJNSA_10UnderscoreES10_S10_EEEEENS7_6detail26Sm90ImplicitGemmTileTraitsINSA_20SM90_TMA_LOAD_IM2COLENSA_14ComposedLayoutINSA_7SwizzleILi2ELi4ELi3EEENSA_18smem_ptr_flag_bitsILi16EEENSW_INSB_IJNSB_IJNSC_ILi8EEESJ_EEENSB_IJSJ_SD_EEENSB_IJSD_NSC_ILi9EEEEEEEEENSB_IJNSB_IJSJ_SH_EEENSB_IJSD_SX_EEENSB_IJSX_NSC_ILi8192EEEEEEEEEEEEEvEENS14_INSA_13SM90_TMA_LOADENS16_IS18_S1A_NSW_INSB_IJNSB_IJS1B_NSC_ILi16EEEEEES1D_S1F_EEENSB_IJS1H_S1I_NSB_IJSX_NSC_ILi4096EEEEEEEEEEEEEvEEEENS_8epilogue10collective6detail29Sm90TmaWarpSpecializedAdapterINS21_15DefaultEpilogueISM_NSB_IJNSB_IJlllEEESD_SX_EEES26_NS20_6thread17LinearCombinationISM_Li1EffLNS27_9ScaleType4KindE0ELNS_15FloatRoundStyleE2ESM_EENS_4gemm15EpilogueDefaultEEEEEvvEEEEvNT_6ParamsE)
        .other          _ZN7cutlass13device_kernelINS_4conv6kernel13ConvUniversalINS1_16ConvProblemShapeILNS1_8OperatorE0ELi2EEENS1_10collective14CollectiveConvINS1_46MainloopSm90TmaGmmaWarpSpecializedImplicitGemmILS5_0ELi9ELi2EN4cute5tupleIJNSA_1CILi1EEESD_SD_EEENS1_36KernelImplicitTmaWarpSpecializedSm90ELi1EEENSB_IJNSC_ILi256EEENSC_ILi128EEENSB_IJNSC_ILi32EEEEEEEEENS_6half_tESM_NSA_8TiledMMAINSA_8MMA_AtomIJNSA_4SM904GMMA26MMA_64x128x16_F32F16F16_SSILNSQ_5MajorE0ELSS_0ELNSQ_7ScaleInE1ELST_1EEEEEENSA_6LayoutISE_NSB_IJNSC_ILi0EEESX_SX_EEEEENSB_IJNSA_10UnderscoreES10_S10_EEEEENS7_6detail26Sm90ImplicitGemmTileTraitsINSA_20SM90_TMA_LOAD_IM2COLENSA_14ComposedLayoutINSA_7SwizzleILi2ELi4ELi3EEENSA_18smem_ptr_flag_bitsILi16EEENSW_INSB_IJNSB_IJNSC_ILi8EEESJ_EEENSB_IJSJ_SD_EEENSB_IJSD_NSC_ILi9EEEEEEEEENSB_IJNSB_IJSJ_SH_EEENSB_IJSD_SX_EEENSB_IJSX_NSC_ILi8192EEEEEEEEEEEEEvEENS14_INSA_13SM90_TMA_LOADENS16_IS18_S1A_NSW_INSB_IJNSB_IJS1B_NSC_ILi16EEEEEES1D_S1F_EEENSB_IJS1H_S1I_NSB_IJSX_NSC_ILi4096EEEEEEEEEEEEEvEEEENS_8epilogue10collective6detail29Sm90TmaWarpSpecializedAdapterINS21_15DefaultEpilogueISM_NSB_IJNSB_IJlllEEESD_SX_EEES26_NS20_6thread17LinearCombinationISM_Li1EffLNS27_9ScaleType4KindE0ELNS_15FloatRoundStyleE2ESM_EENS_4gemm15EpilogueDefaultEEEEEvvEEEEvNT_6ParamsE,@"STO_CUDA_ENTRY STV_DEFAULT"
_ZN7cutlass13device_kernelINS_4conv6kernel13ConvUniversalINS1_16ConvProblemShapeILNS1_8OperatorE0ELi2EEENS1_10collective14CollectiveConvINS1_46MainloopSm90TmaGmmaWarpSpecializedImplicitGemmILS5_0ELi9ELi2EN4cute5tupleIJNSA_1CILi1EEESD_SD_EEENS1_36KernelImplicitTmaWarpSpecializedSm90ELi1EEENSB_IJNSC_ILi256EEENSC_ILi128EEENSB_IJNSC_ILi32EEEEEEEEENS_6half_tESM_NSA_8TiledMMAINSA_8MMA_AtomIJNSA_4SM904GMMA26MMA_64x128x16_F32F16F16_SSILNSQ_5MajorE0ELSS_0ELNSQ_7ScaleInE1ELST_1EEEEEENSA_6LayoutISE_NSB_IJNSC_ILi0EEESX_SX_EEEEENSB_IJNSA_10UnderscoreES10_S10_EEEEENS7_6detail26Sm90ImplicitGemmTileTraitsINSA_20SM90_TMA_LOAD_IM2COLENSA_14ComposedLayoutINSA_7SwizzleILi2ELi4ELi3EEENSA_18smem_ptr_flag_bitsILi16EEENSW_INSB_IJNSB_IJNSC_ILi8EEESJ_EEENSB_IJSJ_SD_EEENSB_IJSD_NSC_ILi9EEEEEEEEENSB_IJNSB_IJSJ_SH_EEENSB_IJSD_SX_EEENSB_IJSX_NSC_ILi8192EEEEEEEEEEEEEvEENS14_INSA_13SM90_TMA_LOADENS16_IS18_S1A_NSW_INSB_IJNSB_IJS1B_NSC_ILi16EEEEEES1D_S1F_EEENSB_IJS1H_S1I_NSB_IJSX_NSC_ILi4096EEEEEEEEEEEEEvEEEENS_8epilogue10collective6detail29Sm90TmaWarpSpecializedAdapterINS21_15DefaultEpilogueISM_NSB_IJNSB_IJlllEEESD_SX_EEES26_NS20_6thread17LinearCombinationISM_Li1EffLNS27_9ScaleType4KindE0ELNS_15FloatRoundStyleE2ESM_EENS_4gemm15EpilogueDefaultEEEEEvvEEEEvNT_6ParamsE:
[----:B------:R-:W0:Y:S01]  /*0000*/  LDC R1, c[0x0][0x28] ;  /* 0x00000a00ff017b82 */ /* 0x000e220000000800 */
[----:B------:R-:W1:Y:S01]  /*0010*/  S2R R7, SR_TID.X ;  /* 0x0000000000077919 */ /* 0x000e620000002100 */
[----:B------:R-:W-:Y:S01]  /*0020*/  ELECT P0, URZ, PT ;  /* 0x00000000003f782f */ /* 0x000fe20003800000 */
[----:B------:R-:W-:Y:S01]  /*0030*/  BSSY B0, `(.L_x_0) ;  /* 0x0000015000007945 */ /* 0x000fe20003800000 */
[----:B0-----:R-:W-:Y:S01]  /*0040*/  VIADD R1, R1, 0xfffffd90 ;  /* 0xfffffd9001017836 */ /* 0x001fe20000000000 */
[----:B-1----:R-:W-:-:S05]  /*0050*/  SHF.R.U32.HI R0, RZ, 0x5, R7 ;  /* 0x00000005ff007819 */ /* 0x002fca0000011607 */
[----:B------:R-:W0:Y:S02]  /*0060*/  SHFL.IDX PT, R2, R0, RZ, 0x1f ;  /* 0x00001fff00027589 */ /* 0x000e2400000e0000 */
[----:B0-----:R-:W-:Y:S02]  /*0070*/  R2UR UR4, R2 ;  /* 0x00000000020472ca */ /* 0x001fe400000e0000 */
[----:B------:R-:W-:-:S06]  /*0080*/  SHF.R.U32.HI R2, RZ, 0x7, R7 ;  /* 0x00000007ff027819 */ /* 0x000fcc0000011607 */
[----:B------:R-:W0:Y:S05]  /*0090*/  SHFL.IDX PT, R2, R2, RZ, 0x1f ;  /* 0x00001fff02027589 */ /* 0x000e2a00000e0000 */
[----:B------:R-:W-:Y:S02]  /*00a0*/  USHF.R.S32.HI UR5, URZ, 0x1f, UR4 ;  /* 0x0000001f3f057899 */ /* 0x000fe40008011404 */
[----:B------:R-:W-:Y:S02]  /*00b0*/  ISETP.NE.OR P0, PT, RZ, UR4, !P0 ;  /* 0x00000004ff007c0c */ /* 0x000fe4000c705670 */
[----:B------:R-:W-:-:S04]  /*00c0*/  ULEA.HI UR5, UR5, UR4, URZ, 0x2 ;  /* 0x0000000405057291 */ /* 0x000fc8000f8f103f */
[----:B------:R-:W-:-:S04]  /*00d0*/  ULOP3.LUT UR5, UR5, 0xfffffffc, URZ, 0xc0, !UPT ;  /* 0xfffffffc05057892 */ /* 0x000fc8000f8ec03f */
[----:B------:R-:W-:-:S03]  /*00e0*/  UIADD3 UR7, UR4, -UR5, URZ ;  /* 0x8000000504077290 */ /* 0x000fc6000fffe03f */
[----:B------:R-:W-:Y:S09]  /*00f0*/  @P0 BRA `(.L_x_1) ;  /* 0x0000000000200947 */ /* 0x000ff20003800000 */
[----:B------:R-:W-:Y:S02]  /*0100*/  ULDC.64 UR4, c[0x0][0x198] ;  /* 0x0000660000047ab9 */ /* 0x000fe40000000a00 */
[----:B------:R-:W-:Y:S02]  /*0110*/  UIADD3 UR8, UP0, UR4, 0xf0, URZ ;  /* 0x000000f004087890 */ /* 0x000fe4000ff1e03f */
[----:B------:R-:W-:Y:S02]  /*0120*/  UIADD3 UR4, UP1, UR4, 0x1f0, URZ ;  /* 0x000001f004047890 */ /* 0x000fe4000ff3e03f */
[----:B------:R-:W-:Y:S02]  /*0130*/  UIADD3.X UR9, URZ, UR5, URZ, UP0, !UPT ;  /* 0x000000053f097290 */ /* 0x000fe400087fe43f */
[----:B------:R-:W-:-:S07]  /*0140*/  UIADD3.X UR5, URZ, UR5, URZ, UP1, !UPT ;  /* 0x000000053f057290 */ /* 0x000fce0008ffe43f */
[----:B------:R1:W-:Y:S02]  /*0150*/  UTMACCTL.PF [UR8] ;  /* 0x00000000080079b9 */ /* 0x0003e40008040000 */
[----:B------:R1:W-:Y:S02]  /*0160*/  UTMACCTL.PF [UR4] ;  /* 0x00000000040079b9 */ /* 0x0003e40008040000 */
[----:B-1----:R-:W-:Y:S01]  /*0170*/  NOP ;  /* 0x0000000000007918 */ /* 0x002fe20000000000 */
.L_x_1:
[----:B------:R-:W-:Y:S05]  /*0180*/  BSYNC B0 ;  /* 0x0000000000007941 */ /* 0x000fea0003800000 */
.L_x_0:
[----:B------:R-:W1:Y:S01]  /*0190*/  SHFL.IDX PT, R0, R0, RZ, 0x1f ;  /* 0x00001fff00007589 */ /* 0x000e6200000e0000 */
[----:B0-----:R-:W-:-:S13]  /*01a0*/  R2UR UR11, R2 ;  /* 0x00000000020b72ca */ /* 0x001fda00000e0000 */
[----:B------:R-:W-:Y:S02]  /*01b0*/  ULOP3.LUT UP0, URZ, UR11, UR7, URZ, 0xfc, !UPT ;  /* 0x000000070b3f7292 */ /* 0x000fe4000f80fc3f */
[----:B------:R-:W-:Y:S02]  /*01c0*/  UISETP.NE.AND UP1, UPT, UR11, 0x1, UPT ;  /* 0x000000010b00788c */ /* 0x000fe4000bf25270 */
[----:B------:R-:W-:-:S04]  /*01d0*/  USEL UR6, URZ, 0x1, UP0 ;  /* 0x000000013f067887 */ /* 0x000fc80008000000 */
[----:B------:R-:W-:Y:S01]  /*01e0*/  USEL UR6, UR6, 0x2, UP1 ;  /* 0x0000000206067887 */ /* 0x000fe20008800000 */
[----:B-1----:R-:W-:-:S13]  /*01f0*/  ISETP.NE.AND P0, PT, R0, RZ, PT ;  /* 0x000000ff0000720c */ /* 0x002fda0003f05270 */
[----:B------:R-:W-:Y:S05]  /*0200*/  @P0 BRA `(.L_x_2) ;  /* 0x00000000008c0947 */ /* 0x000fea0003800000 */
[----:B------:R-:W-:Y:S01]  /*0210*/  ELECT P0, URZ, PT ;  /* 0x00000000003f782f */ /* 0x000fe20003800000 */
[----:B------:R-:W-:-:S12]  /*0220*/  BSSY B0, `(.L_x_2) ;  /* 0x0000021000007945 */ /* 0x000fd80003800000 */
[----:B------:R-:W-:Y:S05]  /*0230*/  @!P0 BRA `(.L_x_3) ;  /* 0x00000000007c8947 */ /* 0x000fea0003800000 */
[----:B------:R-:W0:Y:S01]  /*0240*/  S2UR UR10, SR_CgaCtaId ;  /* 0x00000000000a79c3 */ /* 0x000e220000008800 */
[----:B------:R-:W-:Y:S01]  /*0250*/  UMOV UR4, 0x400 ;  /* 0x0000040000047882 */ /* 0x000fe20000000000 */
[----:B------:R-:W-:Y:S01]  /*0260*/  UMOV UR5, 0x1 ;  /* 0x0000000100057882 */ /* 0x000fe20000000000 */
[----:B------:R-:W-:Y:S02]  /*0270*/  UMOV UR8, 0x80 ;  /* 0x0000008000087882 */ /* 0x000fe40000000000 */
[----:B------:R-:W-:-:S04]  /*0280*/  UIADD3 UR8, -UR8, 0x100000, URZ ;  /* 0x0010000008087890 */ /* 0x000fc8000fffe13f */
[----:B------:R-:W-:Y:S02]  /*0290*/  USHF.L.U32 UR9, UR8, 0xb, URZ ;  /* 0x0000000b08097899 */ /* 0x000fe4000800063f */
[----:B------:R-:W-:Y:S02]  /*02a0*/  USHF.L.U32 UR8, UR8, 0x1, URZ ;  /* 0x0000000108087899 */ /* 0x000fe4000800063f */
[----:B0-----:R-:W-:Y:S02]  /*02b0*/  ULEA UR10, UR10, UR4, 0x18 ;  /* 0x000000040a0a7291 */ /* 0x001fe4000f8ec03f */
[----:B------:R-:W-:-:S04]  /*02c0*/  UIADD3 UR4, -UR5, 0x100000, URZ ;  /* 0x0010000005047890 */ /* 0x000fc8000fffe13f */
[----:B------:R-:W-:Y:S02]  /*02d0*/  USHF.L.U32 UR5, UR4, 0xb, URZ ;  /* 0x0000000b04057899 */ /* 0x000fe4000800063f */
[----:B------:R-:W-:Y:S01]  /*02e0*/  USHF.L.U32 UR4, UR4, 0x1, URZ ;  /* 0x0000000104047899 */ /* 0x000fe2000800063f */
[----:B------:R-:W0:Y:S11]  /*02f0*/  FENCE.VIEW.ASYNC.S ;  /* 0x00000000000073c6 */ /* 0x000e360000000000 */
[----:B0-----:R0:W1:Y:S01]  /*0300*/  SYNCS.EXCH.64 URZ, [UR10+0x36000], UR4 ;  /* 0x036000040a3f75b2 */ /* 0x0010620008000100 */
[----:B------:R0:W2:Y:S01]  /*0310*/  SYNCS.EXCH.64 URZ, [UR10+0x36048], UR8 ;  /* 0x036048080a3f75b2 */ /* 0x0000a20008000100 */
[----:B------:R0:W3:Y:S01]  /*0320*/  SYNCS.EXCH.64 URZ, [UR10+0x36008], UR4 ;  /* 0x036008040a3f75b2 */ /* 0x0000e20008000100 */
[----:B------:R0:W4:Y:S01]  /*0330*/  SYNCS.EXCH.64 URZ, [UR10+0x36050], UR8 ;  /* 0x036050080a3f75b2 */ /* 0x0001220008000100 */
[----:B------:R0:W0:Y:S01]  /*0340*/  SYNCS.EXCH.64 URZ, [UR10+0x36010], UR4 ;  /* 0x036010040a3f75b2 */ /* 0x0000220008000100 */
        /* <DEDUP_REMOVED lines=13> */
[----:B------:R-:W-:Y:S01]  /*0420*/  NOP ;  /* 0x0000000000007918 */ /* 0x000fe20000000000 */
.L_x_3:
[----:B0-----:R-:W-:Y:S05]  /*0430*/  BSYNC B0 ;  /* 0x0000000000007941 */ /* 0x001fea0003800000 */
.L_x_2:
[----:B------:R-:W-:Y:S01]  /*0440*/  ULDC.64 UR4, c[0x0][0x598] ;  /* 0x0001660000047ab9 */ /* 0x000fe20000000a00 */
[----:B------:R-:W-:Y:S01]  /*0450*/  SHF.R.S32.HI R0, RZ, 0x1f, R7 ;  /* 0x0000001fff007819 */ /* 0x000fe20000011407 */
[----:B------:R-:W-:Y:S01]  /*0460*/  NOP ;  /* 0x0000000000007918 */ /* 0x000fe20000000000 */
[----:B------:R-:W-:Y:S01]  /*0470*/  ISETP.NE.U32.AND P0, PT, RZ, UR4, PT ;  /* 0x00000004ff007c0c */ /* 0x000fe2000bf05070 */
[----:B------:R-:W-:Y:S01]  /*0480*/  NOP ;  /* 0x0000000000007918 */ /* 0x000fe20000000000 */
[----:B------:R-:W-:Y:S01]  /*0490*/  LEA.HI R0, R0, R7, RZ, 0x7 ;  /* 0x0000000700007211 */ /* 0x000fe200078f38ff */
[----:B------:R-:W-:Y:S01]  /*04a0*/  ULDC.64 UR14, c[0x0][0x208] ;  /* 0x00008200000e7ab9 */ /* 0x000fe20000000a00 */
[----:B-1234-:R-:W-:Y:S01]  /*04b0*/  BAR.SYNC.DEFER_BLOCKING 0x0 ;  /* 0x0000000000007b1d */ /* 0x01efe20000010000 */
[----:B------:R-:W-:Y:S02]  /*04c0*/  ISETP.NE.AND.EX P0, PT, RZ, UR5, PT, P0 ;  /* 0x00000005ff007c0c */ /* 0x000fe4000bf05300 */
[----:B------:R-:W-:-:S05]  /*04d0*/  LOP3.LUT R0, R0, 0xffffff80, RZ, 0xc0, !PT ;  /* 0xffffff8000007812 */ /* 0x000fca00078ec0ff */
[----:B------:R-:W-:-:S06]  /*04e0*/  IMAD.IADD R5, R7, 0x1, -R0 ;  /* 0x0000000107057824 */ /* 0x000fcc00078e0a00 */
[----:B------:R-:W-:Y:S05]  /*04f0*/  @!P0 BRA `(.L_x_4) ;  /* 0x0000000000208947 */ /* 0x000fea0003800000 */
[----:B------:R-:W0:Y:S02]  /*0500*/  LDC.64 R2, c[0x0][0x598] ;  /* 0x00016600ff027b82 */ /* 0x000e240000000a00 */
[----:B0-----:R-:W2:Y:S02]  /*0510*/  LDG.E.64 R2, desc[UR14][R2.64] ;  /* 0x0000000e02027981 */ /* 0x001ea4000c1e1b00 */
[----:B--2---:R-:W-:-:S04]  /*0520*/  ISETP.NE.U32.AND P0, PT, R2, RZ, PT ;  /* 0x000000ff0200720c */ /* 0x004fc80003f05070 */
[----:B------:R-:W-:-:S13]  /*0530*/  ISETP.NE.AND.EX P0, PT, R3, RZ, PT, P0 ;  /* 0x000000ff0300720c */ /* 0x000fda0003f05300 */
[----:B------:R-:W-:Y:S05]  /*0540*/  @!P0 BRA `(.L_x_4) ;  /* 0x00000000000c8947 */ /* 0x000fea0003800000 */
[----:B------:R-:W2:Y:S02]  /*0550*/  LD.E R2, desc[UR14][R2.64] ;  /* 0x0000000e02027980 */ /* 0x000ea4000c101900 */
[----:B--2---:R-:W-:Y:S01]  /*0560*/  R2UR UR13, R2 ;  /* 0x00000000020d72ca */ /* 0x004fe200000e0000 */
[----:B------:R-:W-:-:S14]  /*0570*/  BRA `(.L_x_5) ;  /* 0x0000000000247947 */ /* 0x000fdc0003800000 */
.L_x_4:
[----:B------:R-:W-:Y:S02]  /*0580*/  ULDC.64 UR4, c[0x0][0x588] ;  /* 0x0001620000047ab9 */ /* 0x000fe40000000a00 */
[----:B------:R-:W-:-:S04]  /*0590*/  ISETP.NE.U32.AND P0, PT, RZ, UR4, PT ;  /* 0x00000004ff007c0c */ /* 0x000fc8000bf05070 */
[----:B------:R-:W-:-:S13]  /*05a0*/  ISETP.NE.AND.EX P0, PT, RZ, UR5, PT, P0 ;  /* 0x00000005ff007c0c */ /* 0x000fda000bf05300 */
[----:B------:R-:W-:Y:S05]  /*05b0*/  @!P0 BRA `(.L_x_6) ;  /* 0x0000000000108947 */ /* 0x000fea0003800000 */
[----:B------:R-:W0:Y:S02]  /*05c0*/  LDC.64 R2, c[0x0][0x588] ;  /* 0x00016200ff027b82 */ /* 0x000e240000000a00 */
[----:B0-----:R-:W2:Y:S02]  /*05d0*/  LDG.E R2, desc[UR14][R2.64] ;  /* 0x0000000e02027981 */ /* 0x001ea4000c1e1900 */
[----:B--2---:R-:W-:Y:S01]  /*05e0*/  R2UR UR13, R2 ;  /* 0x00000000020d72ca */ /* 0x004fe200000e0000 */
[----:B------:R-:W-:-:S14]  /*05f0*/  BRA `(.L_x_5) ;  /* 0x0000000000047947 */ /* 0x000fdc0003800000 */
.L_x_6:
[----:B------:R-:W-:-:S05]  /*0600*/  ULDC UR13, c[0x0][0x580] ;  /* 0x00016000000d7ab9 */ /* 0x000fca0000000800 */
.L_x_5:
[----:B------:R-:W-:Y:S02]  /*0610*/  ULDC.64 UR4, c[0x0][0x5a0] ;  /* 0x0001680000047ab9 */ /* 0x000fe40000000a00 */
[----:B------:R-:W-:-:S04]  /*0620*/  ISETP.NE.U32.AND P0, PT, RZ, UR4, PT ;  /* 0x00000004ff007c0c */ /* 0x000fc8000bf05070 */
[----:B------:R-:W-:-:S13]  /*0630*/  ISETP.NE.AND.EX P0, PT, RZ, UR5, PT, P0 ;  /* 0x00000005ff007c0c */ /* 0x000fda000bf05300 */
        /* <DEDUP_REMOVED lines=9> */
.L_x_7:
        /* <DEDUP_REMOVED lines=8> */
.L_x_9:
[----:B------:R-:W-:-:S05]  /*0750*/  ULDC UR16, c[0x0][0x584] ;  /* 0x0001610000107ab9 */ /* 0x000fca0000000800 */
.L_x_8:
[----:B------:R-:W-:Y:S01]  /*0760*/  ULDC UR4, c[0x0][0x3c4] ;  /* 0x0000f10000047ab9 */ /* 0x000fe20000000800 */
[----:B------:R-:W-:Y:S01]  /*0770*/  ISETP.NE.AND P0, PT, RZ, UR11, PT ;  /* 0x0000000bff007c0c */ /* 0x000fe2000bf05270 */
[----:B------:R-:W-:Y:S01]  /*0780*/  UIADD3 UR4, UR4, 0x1f, URZ ;  /* 0x0000001f04047890 */ /* 0x000fe2000fffe03f */
[----:B------:R-:W-:-:S03]  /*0790*/  ULDC.64 UR26, c[0x0][0x3c8] ;  /* 0x0000f200001a7ab9 */ /* 0x000fc60000000a00 */
[----:B------:R-:W-:-:S04]  /*07a0*/  USHF.R.S32.HI UR5, URZ, 0x1f, UR4 ;  /* 0x0000001f3f057899 */ /* 0x000fc80008011404 */
[----:B------:R-:W-:-:S04]  /*07b0*/  ULEA.HI UR4, UR5, UR4, URZ, 0x5 ;  /* 0x0000000405047291 */ /* 0x000fc8000f8f283f */
[----:B------:R-:W-:-:S04]  /*07c0*/  USHF.R.S32.HI UR4, URZ, 0x5, UR4 ;  /* 0x000000053f047899 */ /* 0x000fc80008011404 */
[----:B------:R-:W-:-:S04]  /*07d0*/  UIMAD UR5, UR4, UR26, URZ ;  /* 0x0000001a040572a4 */ /* 0x000fc8000f8e023f */
[----:B------:R-:W-:Y:S01]  /*07e0*/  UIMAD UR5, UR5, UR27, URZ ;  /* 0x0000001b050572a4 */ /* 0x000fe2000f8e023f */
[----:B------:R-:W-:Y:S11]  /*07f0*/  @!P0 BRA `(.L_x_10) ;  /* 0x00000130005c8947 */ /* 0x000ff60003800000 */
[----:B------:R-:W-:-:S06]  /*0800*/  UISETP.NE.AND UP0, UPT, UR11, 0x1, UPT ;  /* 0x000000010b00788c */ /* 0x000fcc000bf05270 */
[----:B------:R-:W-:-:S13]  /*0810*/  PLOP3.LUT P0, PT, PT, PT, UP0, 0x80, 0x0 ;  /* 0x000000000000781c */ /* 0x000fda0003f0f008 */
[----:B------:R-:W-:Y:S05]  /*0820*/  @P0 EXIT ;  /* 0x000000000000094d */ /* 0x000fea0003800000 */
[----:B------:R0:W-:Y:S01]  /*0830*/  STL [R1], RZ ;  /* 0x000000ff01007387 */ /* 0x0001e20000100800 */
[----:B------:R-:W-:Y:S01]  /*0840*/  UISETP.GE.AND UP0, UPT, UR5, 0x1, UPT ;  /* 0x000000010500788c */ /* 0x000fe2000bf06270 */
[----:B------:R-:W-:Y:S01]  /*0850*/  CS2R R86, SRZ ;  /* 0x0000000000567805 */ /* 0x000fe2000001ff00 */
[----:B------:R-:W-:Y:S01]  /*0860*/  UMOV UR4, URZ ;  /* 0x0000003f00047c82 */ /* 0x000fe20008000000 */
[----:B------:R0:W-:Y:S01]  /*0870*/  STL [R1+0x4], RZ ;  /* 0x000004ff01007387 */ /* 0x0001e20000100800 */
[----:B------:R-:W-:Y:S02]  /*0880*/  CS2R R152, SRZ ;  /* 0x0000000000987805 */ /* 0x000fe4000001ff00 */
[----:B------:R-:W-:Y:S02]  /*0890*/  CS2R R154, SRZ ;  /* 0x00000000009a7805 */ /* 0x000fe4000001ff00 */
[----:B------:R-:W-:Y:S01]  /*08a0*/  PLOP3.LUT P0, PT, PT, PT, UP0, 0x80, 0x0 ;  /* 0x000000000000781c */ /* 0x000fe20003f0f008 */
[----:B------:R0:W-:Y:S01]  /*08b0*/  STL [R1+0x8], RZ ;  /* 0x000008ff01007387 */ /* 0x0001e20000100800 */
[----:B------:R-:W-:-:S02]  /*08c0*/  CS2R R156, SRZ ;  /* 0x00000000009c7805 */ /* 0x000fc4000001ff00 */
[----:B------:R-:W-:Y:S02]  /*08d0*/  CS2R R158, SRZ ;  /* 0x00000000009e7805 */ /* 0x000fe4000001ff00 */
[----:B------:R-:W-:Y:S01]  /*08e0*/  CS2R R160, SRZ ;  /* 0x0000000000a07805 */ /* 0x000fe2000001ff00 */
[----:B------:R0:W-:Y:S01]  /*08f0*/  STL [R1+0xc], RZ ;  /* 0x00000cff01007387 */ /* 0x0001e20000100800 */
[----:B------:R-:W-:Y:S02]  /*0900*/  CS2R R162, SRZ ;  /* 0x0000000000a27805 */ /* 0x000fe4000001ff00 */
[----:B------:R-:W-:Y:S02]  /*0910*/  CS2R R164, SRZ ;  /* 0x0000000000a47805 */ /* 0x000fe4000001ff00 */
[----:B------:R-:W-:Y:S01]  /*0920*/  CS2R R166, SRZ ;  /* 0x0000000000a67805 */ /* 0x000fe2000001ff00 */
        /* <DEDUP_REMOVED lines=116> */
[----:B------:R0:W-:Y:S04]  /*1070*/  STL [R1+0x84], RZ ;  /* 0x000084ff01007387 */ /* 0x0001e80000100800 */
        /* <DEDUP_REMOVED lines=29> */
[----:B------:R0:W-:Y:S01]  /*1250*/  STL [R1+0xfc], RZ ;  /* 0x0000fcff01007387 */ /* 0x0001e20000100800 */
[----:B------:R-:W-:Y:S05]  /*1260*/  @!P0 BRA `(.L_x_11) ;  /* 0x0000000c00f88947 */ /* 0x000fea0003800000 */
[----:B------:R-:W-:-:S04]  /*1270*/  ULOP3.LUT UR4, UR6, 0x1, URZ, 0xfc, !UPT ;  /* 0x0000000106047892 */ /* 0x000fc8000f8efc3f */
[----:B------:R-:W-:-:S06]  /*1280*/  UISETP.NE.AND UP0, UPT, UR4, 0x3, UPT ;  /* 0x000000030400788c */ /* 0x000fcc000bf05270 */
[----:B------:R-:W-:-:S13]  /*1290*/  PLOP3.LUT P1, PT, PT, PT, UP0, 0x80, 0x0 ;  /* 0x000000000000781c */ /* 0x000fda0003f2f008 */
[----:B------:R-:W-:Y:S05]  /*12a0*/  @!P1 BRA `(.L_x_12) ;  /* 0x0000000000049947 */ /* 0x000fea0003800000 */
[----:B------:R-:W-:Y:S01]  /*12b0*/  BPT.TRAP 0x1 ;  /* 0x000000040000795c */ /* 0x000fe20000300000 */
.L_x_12:
[----:B------:R-:W1:Y:S01]  /*12c0*/  S2UR UR7, SR_CgaCtaId ;  /* 0x00000000000779c3 */ /* 0x000e620000008800 */
[----:B------:R-:W-:Y:S01]  /*12d0*/  SHF.L.U32 R0, RZ, 0x1f, RZ ;  /* 0x0000001fff007819 */ /* 0x000fe200000006ff */
[----:B------:R-:W-:Y:S02]  /*12e0*/  UMOV UR4, 0x400 ;  /* 0x0000040000047882 */ /* 0x000fe40000000000 */
[----:B-1----:R-:W-:-:S12]  /*12f0*/  ULEA UR4, UR7, UR4, 0x18 ;  /* 0x0000000407047291 */ /* 0x002fd8000f8ec03f */
.L_x_13:
[----:B-1----:R-:W-:-:S04]  /*1300*/  IMAD.U32 R3, RZ, RZ, UR4 ;  /* 0x00000004ff037e24 */ /* 0x002fc8000f8e00ff */
[----:B------:R1:W2:Y:S03]  /*1310*/  SYNCS.PHASECHK.TRANS64.TRYWAIT P1, [R3+URZ+0x36000], R0 ;  /* 0x03600000030075a7 */ /* 0x0002a6000802017f */
[----:B--2---:R-:W-:Y:S05]  /*1320*/  @!P1 NANOSLEEP.SYNCS 0x989680 ;  /* 0x009896800000995d */ /* 0x004fea0003900000 */
[----:B------:R-:W2:Y:S02]  /*1330*/  @!P1 SYNCS.PHASECHK.TRANS64 P1, [R3+URZ+0x36000], R0 ;  /* 0x03600000030095a7 */ /* 0x000ea4000802007f */
[----:B--2---:R-:W-:Y:S05]  /*1340*/  @!P1 BRA `(.L_x_13) ;  /* 0xfffffffc00ec9947 */ /* 0x004fea000383ffff */
[----:B------:R-:W-:Y:S01]  /*1350*/  UIADD3 UR7, UR4, 0x24000, URZ ;  /* 0x0002400004077890 */ /* 0x000fe2000fffe03f */
[----:B------:R-:W-:Y:S01]  /*1360*/  WARPGROUP.ARRIVE ;  /* 0x00000000000079c5 */ /* 0x000fe20000000000 */
[----:B------:R-:W-:Y:S02]  /*1370*/  USHF.R.U32.HI UR4, URZ, 0x4, UR4 ;  /* 0x000000043f047899 */ /* 0x000fe40008011604 */
[----:B------:R-:W-:Y:S02]  /*1380*/  USHF.R.U32.HI UR7, URZ, 0x4, UR7 ;  /* 0x000000043f077899 */ /* 0x000fe40008011607 */
[----:B------:R-:W-:Y:S02]  /*1390*/  ULOP3.LUT UR4, UR4, 0x3fff, URZ, 0xc0, !UPT ;  /* 0x00003fff04047892 */ /* 0x000fe4000f8ec03f */
[----:B------:R-:W-:Y:S02]  /*13a0*/  ULOP3.LUT UR7, UR7, 0x3fff, URZ, 0xc0, !UPT ;  /* 0x00003fff07077892 */ /* 0x000fe4000f8ec03f */
[----:B------:R-:W-:-:S02]  /*13b0*/  ULOP3.LUT UR4, UR4, 0x10000, URZ, 0xfc, !UPT ;  /* 0x0001000004047892 */ /* 0x000fc4000f8efc3f */
[----:B------:R-:W-:Y:S01]  /*13c0*/  ULOP3.LUT UR7, UR7, 0x10000, URZ, 0xfc, !UPT ;  /* 0x0001000007077892 */ /* 0x000fe2000f8efc3f */
[----:B------:R-:W-:Y:S01]  /*13d0*/  UMOV UR9, 0x80000020 ;  /* 0x8000002000097882 */ /* 0x000fe20000000000 */
[----:B------:R-:W-:-:S03]  /*13e0*/  UMOV UR11, 0x80000020 ;  /* 0x80000020000b7882 */ /* 0x000fc60000000000 */
[----:B------:R-:W-:Y:S02]  /*13f0*/  UMOV UR8, UR4 ;  /* 0x0000000400087c82 */ /* 0x000fe40008000000 */
[----:B------:R-:W-:Y:S02]  /*1400*/  UMOV UR10, UR7 ;  /* 0x00000007000a7c82 */ /* 0x000fe40008000000 */
[----:B------:R-:W-:Y:S01]  /*1410*/  HGMMA.64x128x16.F32 R68, gdesc[UR8], RZ, !UPT, gsb0 ;  /* 0x01e00000084479f0 */ /* 0x000fe2000c0008ff */
[----:B------:R-:W-:Y:S01]  /*1420*/  UIADD3 UR8, UR4, 0x100, URZ ;  /* 0x0000010004087890 */ /* 0x000fe2000fffe03f */
[----:B------:R-:W-:Y:S01]  /*1430*/  UMOV UR9, 0x80000020 ;  /* 0x8000002000097882 */ /* 0x000fe20000000000 */
[----:B------:R-:W-:Y:S02]  /*1440*/  WARPGROUP.DEPBAR.LE gsb0, 0x0 ;  /* 0x00008000000079c5 */ /* 0x000fe40000010000 */
[----:B------:R-:W-:Y:S01]  /*1450*/  WARPGROUP.ARRIVE ;  /* 0x00000000000079c5 */ /* 0x000fe20000000000 */
[----:B------:R-:W-:Y:S01]  /*1460*/  IMAD.MOV.U32 R45, RZ, RZ, R88 ;  /* 0x000000ffff2d7224 */ /* 0x000fe200078e0058 */
[----:B------:R-:W-:Y:S01]  /*1470*/  MOV R42, R91 ;  /* 0x0000005b002a7202 */ /* 0x000fe20000000f00 */
[----:B------:R-:W-:Y:S01]  /*1480*/  IMAD.MOV.U32 R44, RZ, RZ, R89 ;  /* 0x000000ffff2c7224 */ /* 0x000fe200078e0059 */
[----:B------:R-:W-:Y:S01]  /*1490*/  MOV R33, R100 ;  /* 0x0000006400217202 */ /* 0x000fe20000000f00 */
[----:B------:R-:W-:-:S02]  /*14a0*/  IMAD.MOV.U32 R43, RZ, RZ, R90 ;  /* 0x000000ffff2b7224 */ /* 0x000fc400078e005a */
[----:B------:R-:W-:Y:S01]  /*14b0*/  HGMMA.64x128x16.F32 R152, gdesc[UR8], RZ, !UPT, gsb0 ;  /* 0x01e00000089879f0 */ /* 0x000fe2000c0008ff */
[----:B------:R-:W-:Y:S01]  /*14c0*/  UIADD3 UR8, UR4, 0x200, URZ ;  /* 0x0000020004087890 */ /* 0x000fe2000fffe03f */
[----:B------:R-:W-:Y:S01]  /*14d0*/  IMAD.MOV.U32 R41, RZ, RZ, R92 ;  /* 0x000000ffff297224 */ /* 0x000fe200078e005c */
[----:B------:R-:W-:Y:S01]  /*14e0*/  MOV R24, R109 ;  /* 0x0000006d00187202 */ /* 0x000fe20000000f00 */
[----:B------:R-:W-:Y:S01]  /*14f0*/  IMAD.MOV.U32 R40, RZ, RZ, R93 ;  /* 0x000000ffff287224 */ /* 0x000fe200078e005d */
[----:B------:R-:W-:Y:S01]  /*1500*/  MOV R15, R118 ;  /* 0x00000076000f7202 */ /* 0x000fe20000000f00 */
[----:B------:R-:W-:Y:S01]  /*1510*/  IMAD.MOV.U32 R39, RZ, RZ, R94 ;  /* 0x000000ffff277224 */ /* 0x000fe200078e005e */
[----:B------:R-:W-:Y:S01]  /*1520*/  MOV R6, R127 ;  /* 0x0000007f00067202 */ /* 0x000fe20000000f00 */
[----:B------:R-:W-:Y:S01]  /*1530*/  IMAD.MOV.U32 R38, RZ, RZ, R95 ;  /* 0x000000ffff267224 */ /* 0x000fe200078e005f */
[----:B------:R-:W-:Y:S01]  /*1540*/  UMOV UR9, 0x80000020 ;  /* 0x8000002000097882 */ /* 0x000fe20000000000 */
[----:B------:R-:W-:Y:S01]  /*1550*/  IMAD.MOV.U32 R37, RZ, RZ, R96 ;  /* 0x000000ffff257224 */ /* 0x000fe200078e0060 */
[----:B------:R-:W-:Y:S01]  /*1560*/  MOV R60, R73 ;  /* 0x00000049003c7202 */ /* 0x000fe20000000f00 */
[----:B------:R-:W-:Y:S01]  /*1570*/  IMAD.MOV.U32 R36, RZ, RZ, R97 ;  /* 0x000000ffff247224 */ /* 0x000fe200078e0061 */
[----:B------:R-:W-:Y:S01]  /*1580*/  MOV R51, R82 ;  /* 0x0000005200337202 */ /* 0x000fe20000000f00 */
[----:B------:R-:W-:-:S02]  /*1590*/  IMAD.MOV.U32 R35, RZ, RZ, R98 ;  /* 0x000000ffff237224 */ /* 0x000fc400078e0062 */
[----:B------:R-:W-:Y:S02]  /*15a0*/  IMAD.MOV.U32 R34, RZ, RZ, R99 ;  /* 0x000000ffff227224 */ /* 0x000fe400078e0063 */
[----:B------:R-:W-:Y:S02]  /*15b0*/  IMAD.MOV.U32 R32, RZ, RZ, R101 ;  /* 0x000000ffff207224 */ /* 0x000fe400078e0065 */
[----:B------:R-:W-:Y:S01]  /*15c0*/  IMAD.MOV.U32 R31, RZ, RZ, R102 ;  /* 0x000000ffff1f7224 */ /* 0x000fe200078e0066 */
[----:B------:R-:W-:Y:S01]  /*15d0*/  MOV R219, R34 ;  /* 0x0000002200db7202 */ /* 0x000fe20000000f00 */
[----:B------:R-:W-:Y:S02]  /*15e0*/  IMAD.MOV.U32 R30, RZ, RZ, R103 ;  /* 0x000000ffff1e7224 */ /* 0x000fe400078e0067 */
[----:B------:R-:W-:Y:S02]  /*15f0*/  IMAD.MOV.U32 R29, RZ, RZ, R104 ;  /* 0x000000ffff1d7224 */ /* 0x000fe400078e0068 */
[----:B------:R-:W-:-:S02]  /*1600*/  IMAD.MOV.U32 R28, RZ, RZ, R105 ;  /* 0x000000ffff1c7224 */ /* 0x000fc400078e0069 */
[----:B------:R-:W-:Y:S02]  /*1610*/  IMAD.MOV.U32 R27, RZ, RZ, R106 ;  /* 0x000000ffff1b7224 */ /* 0x000fe400078e006a */
[----:B------:R-:W-:Y:S02]  /*1620*/  IMAD.MOV.U32 R26, RZ, RZ, R107 ;  /* 0x000000ffff1a7224 */ /* 0x000fe400078e006b */
[----:B------:R-:W-:Y:S02]  /*1630*/  IMAD.MOV.U32 R25, RZ, RZ, R108 ;  /* 0x000000ffff197224 */ /* 0x000fe400078e006c */
[----:B------:R-:W-:Y:S02]  /*1640*/  IMAD.MOV.U32 R23, RZ, RZ, R110 ;  /* 0x000000ffff177224 */ /* 0x000fe400078e006e */
[----:B------:R-:W-:Y:S01]  /*1650*/  IMAD.MOV.U32 R22, RZ, RZ, R111 ;  /* 0x000000ffff167224 */ /* 0x000fe200078e006f */
[----:B------:R-:W-:Y:S01]  /*1660*/  MOV R228, R25 ;  /* 0x0000001900e47202 */ /* 0x000fe20000000f00 */
[----:B------:R-:W-:-:S02]  /*1670*/  IMAD.MOV.U32 R21, RZ, RZ, R112 ;  /* 0x000000ffff157224 */ /* 0x000fc400078e0070 */
[----:B------:R-:W-:Y:S02]  /*1680*/  IMAD.MOV.U32 R20, RZ, RZ, R113 ;  /* 0x000000ffff147224 */ /* 0x000fe400078e0071 */
[----:B------:R-:W-:Y:S02]  /*1690*/  IMAD.MOV.U32 R19, RZ, RZ, R114 ;  /* 0x000000ffff137224 */ /* 0x000fe400078e0072 */
[----:B------:R-:W-:Y:S02]  /*16a0*/  IMAD.MOV.U32 R18, RZ, RZ, R115 ;  /* 0x000000ffff127224 */ /* 0x000fe400078e0073 */
[----:B------:R-:W-:Y:S02]  /*16b0*/  IMAD.MOV.U32 R17, RZ, RZ, R116 ;  /* 0x000000ffff117224 */ /* 0x000fe400078e0074 */
[----:B------:R-:W-:Y:S02]  /*16c0*/  IMAD.MOV.U32 R16, RZ, RZ, R117 ;  /* 0x000000ffff107224 */ /* 0x000fe400078e0075 */
[----:B------:R-:W-:-:S02]  /*16d0*/  IMAD.MOV.U32 R14, RZ, RZ, R119 ;  /* 0x000000ffff0e7224 */ /* 0x000fc400078e0077 */
[----:B------:R-:W-:Y:S01]  /*16e0*/  IMAD.MOV.U32 R13, RZ, RZ, R120 ;  /* 0x000000ffff0d7224 */ /* 0x000fe200078e0078 */
[----:B------:R-:W-:Y:S01]  /*16f0*/  MOV R237, R16 ;  /* 0x0000001000ed7202 */ /* 0x000fe20000000f00 */
[----:B------:R-:W-:Y:S02]  /*1700*/  IMAD.MOV.U32 R12, RZ, RZ, R121 ;  /* 0x000000ffff0c7224 */ /* 0x000fe400078e0079 */
[----:B------:R-:W-:Y:S02]  /*1710*/  IMAD.MOV.U32 R11, RZ, RZ, R122 ;  /* 0x000000ffff0b7224 */ /* 0x000fe400078e007a */
[----:B------:R-:W-:Y:S02]  /*1720*/  IMAD.MOV.U32 R10, RZ, RZ, R123 ;  /* 0x000000ffff0a7224 */ /* 0x000fe400078e007b */
[----:B------:R-:W-:Y:S02]  /*1730*/  IMAD.MOV.U32 R9, RZ, RZ, R124 ;  /* 0x000000ffff097224 */ /* 0x000fe400078e007c */
[----:B------:R-:W-:-:S02]  /*1740*/  IMAD.MOV.U32 R8, RZ, RZ, R125 ;  /* 0x000000ffff087224 */ /* 0x000fc400078e007d */
[----:B------:R-:W-:Y:S02]  /*1750*/  IMAD.MOV.U32 R7, RZ, RZ, R126 ;  /* 0x000000ffff077224 */ /* 0x000fe400078e007e */
[----:B------:R-:W-:Y:S02]  /*1760*/  IMAD.MOV.U32 R4, RZ, RZ, R128 ;  /* 0x000000ffff047224 */ /* 0x000fe400078e0080 */
[----:B-1----:R-:W-:Y:S01]  /*1770*/  IMAD.MOV.U32 R3, RZ, RZ, R129 ;  /* 0x000000ffff037224 */ /* 0x002fe200078e0081 */
        /* <DEDUP_REMOVED lines=33> */
[----:B------:R-:W-:Y:S02]  /*1990*/  WARPGROUP.DEPBAR.LE gsb0, 0x0 ;  /* 0x00008000000079c5 */ /* 0x000fe40000010000 */
[----:B------:R-:W-:Y:S01]  /*19a0*/  WARPGROUP.ARRIVE ;  /* 0x00000000000079c5 */ /* 0x000fe20000000000 */
[----:B------:R1:W-:Y:S01]  /*19b0*/  STL.64 [R1+0x168], R214 ;  /* 0x000168d601007387 */ /* 0x0003e20000100a00 */
[----:B------:R-:W-:-:S02]  /*19c0*/  IMAD.MOV.U32 R230, RZ, RZ, R23 ;  /* 0x000000ffffe67224 */ /* 0x000fc400078e0017 */
[----:B------:R-:W-:Y:S01]  /*19d0*/  IMAD.MOV.U32 R231, RZ, RZ, R22 ;  /* 0x000000ffffe77224 */ /* 0x000fe200078e0016 */
[----:B------:R2:W-:Y:S01]  /*19e0*/  STL.64 [R1+0x160], R212 ;  /* 0x000160d401007387 */ /* 0x0005e20000100a00 */
[----:B------:R-:W-:Y:S01]  /*19f0*/  HGMMA.64x128x16.F32 R88, gdesc[UR8], RZ, !UPT, gsb0 ;  /* 0x01e00000085879f0 */ /* 0x000fe2000c0008ff */
[----:B------:R-:W-:Y:S01]  /*1a00*/  UIADD3 UR8, UR4, 0x300, URZ ;  /* 0x0000030004087890 */ /* 0x000fe2000fffe03f */
[----:B------:R-:W-:Y:S01]  /*1a10*/  IMAD.MOV.U32 R232, RZ, RZ, R21 ;  /* 0x000000ffffe87224 */ /* 0x000fe200078e0015 */
[----:B------:R3:W-:Y:S01]  /*1a20*/  STL.64 [R1+0x158], R210 ;  /* 0x000158d201007387 */ /* 0x0007e20000100a00 */
[----:B------:R-:W-:Y:S01]  /*1a30*/  UMOV UR9, 0x80000020 ;  /* 0x8000002000097882 */ /* 0x000fe20000000000 */
[----:B------:R-:W-:Y:S02]  /*1a40*/  IMAD.MOV.U32 R233, RZ, RZ, R20 ;  /* 0x000000ffffe97224 */ /* 0x000fe400078e0014 */
[----:B------:R4:W-:Y:S01]  /*1a50*/  STL.64 [R1+0x150], R208 ;  /* 0x000150d001007387 */ /* 0x0009e20000100a00 */
[----:B-1----:R-:W-:-:S02]  /*1a60*/  IMAD.MOV.U32 R214, RZ, RZ, R39 ;  /* 0x000000ffffd67224 */ /* 0x002fc400078e0027 */
[----:B------:R-:W-:Y:S01]  /*1a70*/  IMAD.MOV.U32 R215, RZ, RZ, R38 ;  /* 0x000000ffffd77224 */ /* 0x000fe200078e0026 */
[----:B------:R1:W-:Y:S01]  /*1a80*/  STL.64 [R1+0x148], R206 ;  /* 0x000148ce01007387 */ /* 0x0003e20000100a00 */
[----:B--2---:R-:W-:Y:S02]  /*1a90*/  IMAD.MOV.U32 R212, RZ, RZ, R41 ;  /* 0x000000ffffd47224 */ /* 0x004fe400078e0029 */
[----:B------:R-:W-:Y:S01]  /*1aa0*/  IMAD.MOV.U32 R213, RZ, RZ, R40 ;  /* 0x000000ffffd57224 */ /* 0x000fe200078e0028 */
[----:B------:R2:W-:Y:S01]  /*1ab0*/  STL.64 [R1+0x140], R204 ;  /* 0x000140cc01007387 */ /* 0x0005e20000100a00 */
[----:B---3--:R-:W-:Y:S01]  /*1ac0*/  MOV R210, R43 ;  /* 0x0000002b00d27202 */ /* 0x008fe20000000f00 */
[----:B------:R-:W-:Y:S02]  /*1ad0*/  IMAD.MOV.U32 R211, RZ, RZ, R42 ;  /* 0x000000ffffd37224 */ /* 0x000fe400078e002a */
[----:B------:R3:W-:Y:S01]  /*1ae0*/  STL.64 [R1+0x138], R202 ;  /* 0x000138ca01007387 */ /* 0x0007e20000100a00 */
[----:B----4-:R-:W-:-:S02]  /*1af0*/  IMAD.MOV.U32 R208, RZ, RZ, R45 ;  /* 0x000000ffffd07224 */ /* 0x010fc400078e002d */
[----:B------:R-:W-:Y:S01]  /*1b00*/  IMAD.MOV.U32 R209, RZ, RZ, R44 ;  /* 0x000000ffffd17224 */ /* 0x000fe200078e002c */
[----:B------:R4:W-:Y:S01]  /*1b10*/  STL.64 [R1+0x130], R200 ;  /* 0x000130c801007387 */ /* 0x0009e20000100a00 */
[----:B-1----:R-:W-:Y:S02]  /*1b20*/  IMAD.MOV.U32 R206, RZ, RZ, R47 ;  /* 0x000000ffffce7224 */ /* 0x002fe400078e002f */
[----:B------:R-:W-:Y:S01]  /*1b30*/  IMAD.MOV.U32 R207, RZ, RZ, R46 ;  /* 0x000000ffffcf7224 */ /* 0x000fe200078e002e */
[----:B------:R1:W-:Y:S01]  /*1b40*/  STL.64 [R1+0x128], R198 ;  /* 0x000128c601007387 */ /* 0x0003e20000100a00 */
[----:B--2---:R-:W-:Y:S02]  /*1b50*/  IMAD.MOV.U32 R204, RZ, RZ, R49 ;  /* 0x000000ffffcc7224 */ /* 0x004fe400078e0031 */
[----:B------:R-:W-:Y:S01]  /*1b60*/  IMAD.MOV.U32 R205, RZ, RZ, R48 ;  /* 0x000000ffffcd7224 */ /* 0x000fe200078e0030 */
[----:B------:R2:W-:Y:S01]  /*1b70*/  STL.64 [R1+0x120], R196 ;  /* 0x000120c401007387 */ /* 0x0005e20000100a00 */
[----:B---3--:R-:W-:-:S02]  /*1b80*/  IMAD.MOV.U32 R202, RZ, RZ, R51 ;  /* 0x000000ffffca7224 */ /* 0x008fc400078e0033 */
[----:B------:R-:W-:Y:S01]  /*1b90*/  IMAD.MOV.U32 R203, RZ, RZ, R50 ;  /* 0x000000ffffcb7224 */ /* 0x000fe200078e0032 */
[----:B------:R3:W-:Y:S01]  /*1ba0*/  STL.64 [R1+0x118], R194 ;  /* 0x000118c201007387 */ /* 0x0007e20000100a00 */
[----:B----4-:R-:W-:Y:S01]  /*1bb0*/  IMAD.MOV.U32 R200, RZ, RZ, R53 ;  /* 0x000000ffffc87224 */ /* 0x010fe200078e0035 */
[----:B------:R-:W-:Y:S01]  /*1bc0*/  MOV R201, R52 ;  /* 0x0000003400c97202 */ /* 0x000fe20000000f00 */
[----:B------:R-:W-:Y:S01]  /*1bd0*/  IMAD.MOV.U32 R234, RZ, RZ, R19 ;  /* 0x000000ffffea7224 */ /* 0x000fe200078e0013 */
[----:B------:R4:W-:Y:S01]  /*1be0*/  STL.64 [R1+0x110], R192 ;  /* 0x000110c001007387 */ /* 0x0009e20000100a00 */
[----:B-1----:R-:W-:Y:S02]  /*1bf0*/  IMAD.MOV.U32 R198, RZ, RZ, R55 ;  /* 0x000000ffffc67224 */ /* 0x002fe400078e0037 */
[----:B------:R-:W-:Y:S01]  /*1c00*/  IMAD.MOV.U32 R199, RZ, RZ, R54 ;  /* 0x000000ffffc77224 */ /* 0x000fe200078e0036 */
[----:B------:R1:W-:Y:S01]  /*1c10*/  STL.64 [R1+0x108], R190 ;  /* 0x000108be01007387 */ /* 0x0003e20000100a00 */
[----:B--2---:R-:W-:-:S02]  /*1c20*/  IMAD.MOV.U32 R196, RZ, RZ, R57 ;  /* 0x000000ffffc47224 */ /* 0x004fc400078e0039 */
[----:B------:R-:W-:Y:S01]  /*1c30*/  IMAD.MOV.U32 R197, RZ, RZ, R56 ;  /* 0x000000ffffc57224 */ /* 0x000fe200078e0038 */
[----:B------:R2:W-:Y:S01]  /*1c40*/  STL.64 [R1+0x100], R188 ;  /* 0x000100bc01007387 */ /* 0x0005e20000100a00 */
[----:B---3--:R-:W-:Y:S02]  /*1c50*/  IMAD.MOV.U32 R194, RZ, RZ, R59 ;  /* 0x000000ffffc27224 */ /* 0x008fe400078e003b */
[----:B------:R-:W-:Y:S01]  /*1c60*/  IMAD.MOV.U32 R195, RZ, RZ, R58 ;  /* 0x000000ffffc37224 */ /* 0x000fe200078e003a */
[----:B----4-:R-:W-:Y:S01]  /*1c70*/  MOV R192, R61 ;  /* 0x0000003d00c07202 */ /* 0x010fe20000000f00 */
[----:B------:R-:W-:Y:S02]  /*1c80*/  IMAD.MOV.U32 R193, RZ, RZ, R60 ;  /* 0x000000ffffc17224 */ /* 0x000fe400078e003c */
[----:B------:R-:W-:Y:S02]  /*1c90*/  IMAD.MOV.U32 R235, RZ, RZ, R18 ;  /* 0x000000ffffeb7224 */ /* 0x000fe400078e0012 */
[----:B-1----:R-:W-:-:S02]  /*1ca0*/  IMAD.MOV.U32 R190, RZ, RZ, R63 ;  /* 0x000000ffffbe7224 */ /* 0x002fc400078e003f */
[----:B------:R-:W-:Y:S02]  /*1cb0*/  IMAD.MOV.U32 R191, RZ, RZ, R62 ;  /* 0x000000ffffbf7224 */ /* 0x000fe400078e003e */
[----:B--2---:R-:W-:Y:S02]  /*1cc0*/  IMAD.MOV.U32 R188, RZ, RZ, R65 ;  /* 0x000000ffffbc7224 */ /* 0x004fe400078e0041 */
        /* <DEDUP_REMOVED lines=16> */
[----:B------:R-:W-:-:S06]  /*1dd0*/  WARPGROUP.ARRIVE ;  /* 0x00000000000079c5 */ /* 0x000fcc0000000000 */
[----:B------:R-:W-:Y:S01]  /*1de0*/  HGMMA.64x128x16.F32 R24, gdesc[UR8], RZ, !UPT, gsb0 ;  /* 0x01e00000081879f0 */ /* 0x000fe2000c0008ff */
[----:B------:R-:W-:Y:S02]  /*1df0*/  UIADD3 UR8, UR4, 0x2, URZ ;  /* 0x0000000204087890 */ /* 0x000fe4000fffe03f */
[----:B------:R-:W-:Y:S01]  /*1e00*/  UIADD3 UR10, UR7, 0x2, URZ ;  /* 0x00000002070a7890 */ /* 0x000fe2000fffe03f */
[----:B------:R-:W-:Y:S01]  /*1e10*/  UMOV UR9, 0x80000020 ;  /* 0x8000002000097882 */ /* 0x000fe20000000000 */
[----:B------:R-:W-:Y:S01]  /*1e20*/  UMOV UR11, 0x80000020 ;  /* 0x80000020000b7882 */ /* 0x000fe20000000000 */
[----:B------:R-:W-:Y:S02]  /*1e30*/  WARPGROUP.DEPBAR.LE gsb0, 0x0 ;  /* 0x00008000000079c5 */ /* 0x000fe40000010000 */
[----:B------:R-:W-:-:S06]  /*1e40*/  WARPGROUP.ARRIVE ;  /* 0x00000000000079c5 */ /* 0x000fcc0000000000 */
[----:B------:R-:W-:Y:S03]  /*1e50*/  HGMMA.64x128x16.F32 R188, gdesc[UR8], R188, gsb0 ;  /* 0x01e0000008bc79f0 */ /* 0x000fe600080008bc */
[----:B------:R-:W-:Y:S02]  /*1e60*/  WARPGROUP.DEPBAR.LE gsb0, 0x0 ;  /* 0x00008000000079c5 */ /* 0x000fe40000010000 */
[----:B------:R-:W-:Y:S04]  /*1e70*/  STL.64 [R1], R188 ;  /* 0x000000bc01007387 */ /* 0x000fe80000100a00 */
[----:B------:R-:W-:Y:S04]  /*1e80*/  STL.64 [R1+0x8], R190 ;  /* 0x000008be01007387 */ /* 0x000fe80000100a00 */
        /* <DEDUP_REMOVED lines=11> */
[----:B------:R1:W-:Y:S04]  /*1f40*/  STL.64 [R1+0x68], R214 ;  /* 0x000068d601007387 */ /* 0x0003e80000100a00 */
        /* <DEDUP_REMOVED lines=18> */
[----:B-1----:R-:W3:Y:S04]  /*2070*/  LDL.LU.64 R214, [R1+0x168] ;  /* 0x0001680001d67983 */ /* 0x002ee80000300a00 */
[----:B------:R-:W3:Y:S04]  /*2080*/  LDL.LU.64 R212, [R1+0x160] ;  /* 0x0001600001d47983 */ /* 0x000ee80000300a00 */
        /* <DEDUP_REMOVED lines=11> */
[----:B------:R-:W3:Y:S01]  /*2140*/  LDL.LU.64 R188, [R1+0x100] ;  /* 0x0001000001bc7983 */ /* 0x000ee20000300a00 */
[----:B------:R-:W-:Y:S01]  /*2150*/  UIADD3 UR8, UR4, 0x102, URZ ;  /* 0x0000010204087890 */ /* 0x000fe2000fffe03f */
[----:B------:R-:W-:Y:S01]  /*2160*/  UMOV UR9, 0x80000020 ;  /* 0x8000002000097882 */ /* 0x000fe20000000000 */
[----:B---3--:R-:W-:-:S07]  /*2170*/  WARPGROUP.ARRIVE ;  /* 0x00000000000079c5 */ /* 0x008fce0000000000 */
[----:B------:R-:W-:Y:S01]  /*2180*/  HGMMA.64x128x16.F32 R152, gdesc[UR8], R152, gsb0 ;  /* 0x01e00000089879f0 */ /* 0x000fe20008000898 */
[----:B------:R-:W-:Y:S01]  /*2190*/  UIADD3 UR8, UR4, 0x202, URZ ;  /* 0x0000020204087890 */ /* 0x000fe2000fffe03f */
[----:B------:R-:W-:Y:S01]  /*21a0*/  UMOV UR9, 0x80000020 ;  /* 0x8000002000097882 */ /* 0x000fe20000000000 */
[----:B------:R-:W-:Y:S02]  /*21b0*/  WARPGROUP.DEPBAR.LE gsb0, 0x0 ;  /* 0x00008000000079c5 */ /* 0x000fe40000010000 */
[----:B------:R-:W-:-:S07]  /*21c0*/  WARPGROUP.ARRIVE ;  /* 0x00000000000079c5 */ /* 0x000fce0000000000 */
[----:B------:R-:W-:Y:S01]  /*21d0*/  HGMMA.64x128x16.F32 R88, gdesc[UR8], R88, gsb0 ;  /* 0x01e00000085879f0 */ /* 0x000fe20008000858 */
[----:B------:R-:W-:Y:S01]  /*21e0*/  UIADD3 UR8, UR4, 0x302, URZ ;  /* 0x0000030204087890 */ /* 0x000fe2000fffe03f */
[----:B------:R-:W-:Y:S02]  /*21f0*/  UMOV UR9, 0x80000020 ;  /* 0x8000002000097882 */ /* 0x000fe40000000000 */
[----:B------:R-:W-:Y:S01]  /*2200*/  UMOV UR4, 0x1 ;  /* 0x0000000100047882 */ /* 0x000fe20000000000 */
[----:B------:R-:W-:Y:S02]  /*2210*/  WARPGROUP.DEPBAR.LE gsb0, 0x0 ;  /* 0x00008000000079c5 */ /* 0x000fe40000010000 */
[----:B------:R-:W-:-:S06]  /*2220*/  WARPGROUP.ARRIVE ;  /* 0x00000000000079c5 */ /* 0x000fcc0000000000 */
[----:B--2---:R-:W-:Y:S03]  /*2230*/  HGMMA.64x128x16.F32 R24, gdesc[UR8], R24, gsb0 ;  /* 0x01e00000081879f0 */ /* 0x004fe60008000818 */
[----:B------:R-:W-:Y:S02]  /*2240*/  WARPGROUP.DEPBAR.LE gsb0, 0x0 ;  /* 0x00008000000079c5 */ /* 0x000fe40000010000 */
.L_x_11:
[----:B------:R-:W-:-:S04]  /*2250*/  UISETP.LT.AND UP0, UPT, UR5, 0x1, UPT ;  /* 0x000000010500788c */ /* 0x000fc8000bf01270 */
[----:B------:R-:W-:-:S04]  /*2260*/  USEL UR7, UR5, 0x1, UP0 ;  /* 0x0000000105077887 */ /* 0x000fc80008000000 */
[----:B------:R-:W-:-:S04]  /*2270*/  UIADD3 UR7, UR5, -UR7, URZ ;  /* 0x8000000705077290 */ /* 0x000fc8000fffe03f */
[----:B------:R-:W-:-:S06]  /*2280*/  UISETP.GE.AND UP0, UPT, UR7, 0x1, UPT ;  /* 0x000000010700788c */ /* 0x000fcc000bf06270 */
[----:B------:R-:W-:-:S13]  /*2290*/  PLOP3.LUT P1, PT, PT, PT, UP0, 0x80, 0x0 ;  /* 0x000000000000781c */ /* 0x000fda0003f2f008 */
[----:B------:R-:W-:Y:S05]  /*22a0*/  @!P1 BRA `(.L_x_14) ;  /* 0x00000014009c9947 */ /* 0x000fea0003800000 */
[----:B------:R-:W-:Y:S01]  /*22b0*/  IMAD.MOV.U32 R4, RZ, RZ, RZ ;  /* 0x000000ffff047224 */ /* 0x000fe200078e00ff */
[----:B------:R-:W-:Y:S01]  /*22c0*/  ULOP3.LUT UR19, UR6, 0x1, URZ, 0xfc, !UPT ;  /* 0x0000000106137892 */ /* 0x000fe2000f8efc3f */
[----:B------:R-:W-:Y:S01]  /*22d0*/  IMAD.U32 R3, RZ, RZ, UR7 ;  /* 0x00000007ff037e24 */ /* 0x000fe2000f8e00ff */
[----:B------:R-:W-:Y:S01]  /*22e0*/  UISETP.NE.U32.AND UP0, UPT, UR4, URZ, UPT ;  /* 0x0000003f0400728c */ /* 0x000fe2000bf05070 */
[----:B------:R-:W-:-:S10]  /*22f0*/  UMOV UR5, URZ ;  /* 0x0000003f00057c82 */ /* 0x000fd40008000000 */
.L_x_19:
[----:B------:R-:W-:-:S06]  /*2300*/  UISETP.NE.AND UP1, UPT, UR19, 0x3, UPT ;  /* 0x000000031300788c */ /* 0x000fcc000bf25270 */
[----:B------:R-:W-:-:S13]  /*2310*/  PLOP3.LUT P2, PT, PT, PT, UP1, 0x80, 0x0 ;  /* 0x000000000000781c */ /* 0x000fda0003f4f018 */
[----:B------:R-:W-:Y:S05]  /*2320*/  @!P2 BRA `(.L_x_15) ;  /* 0x000000000004a947 */ /* 0x000fea0003800000 */
[----:B------:R-:W-:Y:S01]  /*2330*/  BPT.TRAP 0x1 ;  /* 0x000000040000795c */ /* 0x000fe20000300000 */
.L_x_15:
[----:B------:R-:W1:Y:S01]  /*2340*/  S2UR UR8, SR_CgaCtaId ;  /* 0x00000000000879c3 */ /* 0x000e620000008800 */
[----:B------:R-:W-:Y:S01]  /*2350*/  UMOV UR12, 0x400 ;  /* 0x00000400000c7882 */ /* 0x000fe20000000000 */
[----:B------:R-:W-:Y:S01]  /*2360*/  SHF.L.U32 R2, R4, 0x1f, RZ ;  /* 0x0000001f04027819 */ /* 0x000fe200000006ff */
[----:B-1----:R-:W-:-:S04]  /*2370*/  ULEA UR12, UR8, UR12, 0x18 ;  /* 0x0000000c080c7291 */ /* 0x002fc8000f8ec03f */
[----:B------:R-:W-:-:S12]  /*2380*/  ULEA UR8, UR4, UR12, 0x3 ;  /* 0x0000000c04087291 */ /* 0x000fd8000f8e183f */
.L_x_16:
[----:B-1----:R-:W-:-:S04]  /*2390*/  IMAD.U32 R0, RZ, RZ, UR8 ;  /* 0x00000008ff007e24 */ /* 0x002fc8000f8e00ff */
[----:B------:R1:W2:Y:S03]  /*23a0*/  SYNCS.PHASECHK.TRANS64.TRYWAIT P1, [R0+URZ+0x36000], R2 ;  /* 0x03600002000075a7 */ /* 0x0002a6000802017f */
[----:B--2---:R-:W-:Y:S05]  /*23b0*/  @!P1 NANOSLEEP.SYNCS 0x989680 ;  /* 0x009896800000995d */ /* 0x004fea0003900000 */
[----:B------:R-:W2:Y:S02]  /*23c0*/  @!P1 SYNCS.PHASECHK.TRANS64 P1, [R0+URZ+0x36000], R2 ;  /* 0x03600002000095a7 */ /* 0x000ea4000802007f */
[----:B--2---:R-:W-:Y:S05]  /*23d0*/  @!P1 BRA `(.L_x_16) ;  /* 0xfffffffc00ec9947 */ /* 0x004fea000383ffff */
        /* <DEDUP_REMOVED lines=32> */
[----:B--2---:R-:W2:Y:S04]  /*25e0*/  LDL.LU.64 R24, [R1] ;  /* 0x0000000001187983 */ /* 0x004ea80000300a00 */
[----:B------:R-:W2:Y:S04]  /*25f0*/  LDL.LU.64 R26, [R1+0x8] ;  /* 0x00000800011a7983 */ /* 0x000ea80000300a00 */
        /* <DEDUP_REMOVED lines=29> */
[----:B------:R-:W2:Y:S01]  /*27d0*/  LDL.LU.64 R86, [R1+0xf8] ;  /* 0x0000f80001567983 */ /* 0x000ea20000300a00 */
[----:B------:R-:W-:-:S02]  /*27e0*/  UIADD3 UR9, UR12, 0x24000, URZ ;  /* 0x000240000c097890 */ /* 0x000fc4000fffe03f */
[----:B------:R-:W-:Y:S02]  /*27f0*/  USHF.R.U32.HI UR8, URZ, 0x4, UR12 ;  /* 0x000000043f087899 */ /* 0x000fe4000801160c */
[----:B------:R-:W-:Y:S02]  /*2800*/  USHF.R.U32.HI UR9, URZ, 0x4, UR9 ;  /* 0x000000043f097899 */ /* 0x000fe40008011609 */
[----:B------:R-:W-:Y:S02]  /*2810*/  ULOP3.LUT UR8, UR8, 0x3fff, URZ, 0xc0, !UPT ;  /* 0x00003fff08087892 */ /* 0x000fe4000f8ec03f */
[----:B------:R-:W-:Y:S02]  /*2820*/  ULOP3.LUT UR9, UR9, 0x3fff, URZ, 0xc0, !UPT ;  /* 0x00003fff09097892 */ /* 0x000fe4000f8ec03f */
[----:B------:R-:W-:Y:S02]  /*2830*/  ULOP3.LUT UR8, UR8, 0x10000, URZ, 0xfc, !UPT ;  /* 0x0001000008087892 */ /* 0x000fe4000f8efc3f */
[----:B------:R-:W-:-:S02]  /*2840*/  ULOP3.LUT UR9, UR9, 0x10000, URZ, 0xfc, !UPT ;  /* 0x0001000009097892 */ /* 0x000fc4000f8efc3f */
[----:B------:R-:W-:Y:S02]  /*2850*/  ULEA UR17, UR4, UR8, 0xa ;  /* 0x0000000804117291 */ /* 0x000fe4000f8e503f */
[----:B------:R-:W-:Y:S01]  /*2860*/  ULEA UR18, UR4, UR9, 0x9 ;  /* 0x0000000904127291 */ /* 0x000fe2000f8e483f */
[----:B------:R-:W-:Y:S02]  /*2870*/  UMOV UR11, 0x80000020 ;  /* 0x80000020000b7882 */ /* 0x000fe40000000000 */
[----:B------:R-:W-:Y:S02]  /*2880*/  UMOV UR9, 0x80000020 ;  /* 0x8000002000097882 */ /* 0x000fe40000000000 */
[----:B------:R-:W-:Y:S02]  /*2890*/  UMOV UR8, UR17 ;  /* 0x0000001100087c82 */ /* 0x000fe40008000000 */
[----:B------:R-:W-:Y:S01]  /*28a0*/  UMOV UR10, UR18 ;  /* 0x00000012000a7c82 */ /* 0x000fe20008000000 */
[----:B--2---:R-:W-:-:S06]  /*28b0*/  WARPGROUP.ARRIVE ;  /* 0x00000000000079c5 */ /* 0x004fcc0000000000 */
[----:B------:R-:W-:Y:S01]  /*28c0*/  HGMMA.64x128x16.F32 R24, gdesc[UR8], R24, UP0, gsb0 ;  /* 0x01e00000081879f0 */ /* 0x000fe2000b800818 */
[----:B------:R-:W-:Y:S01]  /*28d0*/  UIADD3 UR8, UR17, 0x100, URZ ;  /* 0x0000010011087890 */ /* 0x000fe2000fffe03f */
[----:B------:R-:W-:Y:S01]  /*28e0*/  UMOV UR9, 0x80000020 ;  /* 0x8000002000097882 */ /* 0x000fe20000000000 */
[----:B------:R-:W-:Y:S02]  /*28f0*/  WARPGROUP.DEPBAR.LE gsb0, 0x0 ;  /* 0x00008000000079c5 */ /* 0x000fe40000010000 */
[----:B------:R-:W-:Y:S01]  /*2900*/  STL.64 [R1], R24 ;  /* 0x0000001801007387 */ /* 0x000fe20000100a00 */
[----:B-1----:R-:W-:Y:S01]  /*2910*/  IMAD.MOV.U32 R2, RZ, RZ, R86 ;  /* 0x000000ffff027224 */ /* 0x002fe200078e0056 */
[----:B------:R-:W-:Y:S01]  /*2920*/  MOV R8, R83 ;  /* 0x0000005300087202 */ /* 0x000fe20000000f00 */
[----:B------:R-:W-:Y:S01]  /*2930*/  IMAD.MOV.U32 R0, RZ, RZ, R87 ;  /* 0x000000ffff007224 */ /* 0x000fe200078e0057 */
[----:B------:R-:W-:Y:S01]  /*2940*/  STL.64 [R1+0x8], R26 ;  /* 0x0000081a01007387 */ /* 0x000fe20000100a00 */
[----:B------:R-:W-:Y:S01]  /*2950*/  IMAD.MOV.U32 R7, RZ, RZ, R84 ;  /* 0x000000ffff077224 */ /* 0x000fe200078e0054 */
[----:B------:R-:W-:Y:S01]  /*2960*/  MOV R16, R75 ;  /* 0x0000004b00107202 */ /* 0x000fe20000000f00 */
[----:B------:R-:W-:Y:S01]  /*2970*/  IMAD.MOV.U32 R6, RZ, RZ, R85 ;  /* 0x000000ffff067224 */ /* 0x000fe200078e0055 */
[----:B------:R-:W-:Y:S01]  /*2980*/  STL.64 [R1+0x10], R28 ;  /* 0x0000101c01007387 */ /* 0x000fe20000100a00 */
[----:B------:R-:W-:Y:S01]  /*2990*/  IMAD.MOV.U32 R9, RZ, RZ, R82 ;  /* 0x000000ffff097224 */ /* 0x000fe200078e0052 */
[----:B------:R-:W-:Y:S01]  /*29a0*/  MOV R231, R67 ;  /* 0x0000004300e77202 */ /* 0x000fe20000000f00 */
[----:B------:R-:W-:Y:S01]  /*29b0*/  IMAD.MOV.U32 R11, RZ, RZ, R80 ;  /* 0x000000ffff0b7224 */ /* 0x000fe200078e0050 */
[----:B------:R1:W-:Y:S01]  /*29c0*/  STL [R1+0x18], R30 ;  /* 0x0000181e01007387 */ /* 0x0003e20000100800 */
[----:B------:R-:W-:Y:S01]  /*29d0*/  IMAD.MOV.U32 R10, RZ, RZ, R81 ;  /* 0x000000ffff0a7224 */ /* 0x000fe200078e0051 */
[----:B------:R-:W-:Y:S01]  /*29e0*/  WARPGROUP.ARRIVE ;  /* 0x00000000000079c5 */ /* 0x000fe20000000000 */
[----:B------:R-:W-:Y:S01]  /*29f0*/  IMAD.MOV.U32 R13, RZ, RZ, R78 ;  /* 0x000000ffff0d7224 */ /* 0x000fe200078e004e */
[----:B------:R-:W2:Y:S01]  /*2a00*/  LDL.LU.64 R86, [R1+0x268] ;  /* 0x0002680001567983 */ /* 0x000ea20000300a00 */
[----:B------:R-:W-:Y:S01]  /*2a10*/  IMAD.MOV.U32 R12, RZ, RZ, R79 ;  /* 0x000000ffff0c7224 */ /* 0x000fe200078e004f */
[----:B------:R-:W-:Y:S01]  /*2a20*/  MOV R222, R58 ;  /* 0x0000003a00de7202 */ /* 0x000fe20000000f00 */
[----:B------:R-:W-:Y:S01]  /*2a30*/  IMAD.MOV.U32 R15, RZ, RZ, R76 ;  /* 0x000000ffff0f7224 */ /* 0x000fe200078e004c */
[----:B------:R-:W2:Y:S01]  /*2a40*/  LDL.LU.64 R84, [R1+0x260] ;  /* 0x0002600001547983 */ /* 0x000ea20000300a00 */
[----:B------:R-:W-:Y:S01]  /*2a50*/  IMAD.MOV.U32 R14, RZ, RZ, R77 ;  /* 0x000000ffff0e7224 */ /* 0x000fe200078e004d */
[----:B------:R-:W-:Y:S01]  /*2a60*/  MOV R234, R49 ;  /* 0x0000003100ea7202 */ /* 0x000fe20000000f00 */
[----:B------:R-:W-:Y:S01]  /*2a70*/  IMAD.MOV.U32 R17, RZ, RZ, R74 ;  /* 0x000000ffff117224 */ /* 0x000fe200078e004a */
[----:B------:R-:W2:Y:S01]  /*2a80*/  LDL.LU.64 R82, [R1+0x258] ;  /* 0x0002580001527983 */ /* 0x000ea20000300a00 */
[----:B------:R-:W-:Y:S01]  /*2a90*/  IMAD.MOV.U32 R19, RZ, RZ, R72 ;  /* 0x000000ffff137224 */ /* 0x000fe200078e0048 */
[----:B------:R-:W-:Y:S01]  /*2aa0*/  HGMMA.64x128x16.F32 R152, gdesc[UR8], R152, UP0, gsb0 ;  /* 0x01e00000089879f0 */ /* 0x000fe2000b800898 */
        /* <DEDUP_REMOVED lines=10> */
[----:B------:R-:W-:-:S02]  /*2b50*/  IMAD.MOV.U32 R230, RZ, RZ, R66 ;  /* 0x000000ffffe67224 */ /* 0x000fc400078e0042 */
[----:B------:R-:W-:Y:S01]  /*2b60*/  IMAD.MOV.U32 R228, RZ, RZ, R64 ;  /* 0x000000ffffe47224 */ /* 0x000fe200078e0040 */
[----:B------:R-:W2:Y:S01]  /*2b70*/  LDL.LU.64 R74, [R1+0x238] ;  /* 0x00023800014a7983 */ /* 0x000ea20000300a00 */
[----:B------:R-:W-:Y:S02]  /*2b80*/  IMAD.MOV.U32 R229, RZ, RZ, R65 ;  /* 0x000000ffffe57224 */ /* 0x000fe400078e0041 */
[----:B------:R-:W-:Y:S01]  /*2b90*/  IMAD.MOV.U32 R226, RZ, RZ, R62 ;  /* 0x000000ffffe27224 */ /* 0x000fe200078e003e */
[----:B------:R-:W2:Y:S01]  /*2ba0*/  LDL.LU.64 R72, [R1+0x230] ;  /* 0x0002300001487983 */ /* 0x000ea20000300a00 */
[----:B------:R-:W-:Y:S02]  /*2bb0*/  IMAD.MOV.U32 R227, RZ, RZ, R63 ;  /* 0x000000ffffe37224 */ /* 0x000fe400078e003f */
        /* <DEDUP_REMOVED lines=40> */
[----:B------:R-:W2:Y:S04]  /*2e40*/  LDL.LU.64 R44, [R1+0x1c0] ;  /* 0x0001c000012c7983 */ /* 0x000ea80000300a00 */
[----:B------:R-:W2:Y:S04]  /*2e50*/  LDL.LU.64 R42, [R1+0x1b8] ;  /* 0x0001b800012a7983 */ /* 0x000ea80000300a00 */
[----:B------:R-:W2:Y:S04]  /*2e60*/  LDL.LU.64 R40, [R1+0x1b0] ;  /* 0x0001b00001287983 */ /* 0x000ea80000300a00 */
[----:B------:R-:W2:Y:S04]  /*2e70*/  LDL.LU.64 R38, [R1+0x1a8] ;  /* 0x0001a80001267983 */ /* 0x000ea80000300a00 */
[----:B------:R-:W2:Y:S04]  /*2e80*/  LDL.LU.64 R36, [R1+0x1a0] ;  /* 0x0001a00001247983 */ /* 0x000ea80000300a00 */
[----:B------:R-:W2:Y:S04]  /*2e90*/  LDL.LU.64 R34, [R1+0x198] ;  /* 0x0001980001227983 */ /* 0x000ea80000300a00 */
[----:B------:R-:W2:Y:S04]  /*2ea0*/  LDL.LU.64 R32, [R1+0x190] ;  /* 0x0001900001207983 */ /* 0x000ea80000300a00 */
[----:B-1----:R-:W2:Y:S04]  /*2eb0*/  LDL.LU.64 R30, [R1+0x188] ;  /* 0x00018800011e7983 */ /* 0x002ea80000300a00 */
[----:B------:R-:W2:Y:S04]  /*2ec0*/  LDL.LU.64 R28, [R1+0x180] ;  /* 0x00018000011c7983 */ /* 0x000ea80000300a00 */
[----:B------:R-:W2:Y:S04]  /*2ed0*/  LDL.LU.64 R26, [R1+0x178] ;  /* 0x00017800011a7983 */ /* 0x000ea80000300a00 */
[----:B------:R-:W2:Y:S01]  /*2ee0*/  LDL.LU.64 R24, [R1+0x170] ;  /* 0x0001700001187983 */ /* 0x000ea20000300a00 */
[----:B------:R-:W-:-:S03]  /*2ef0*/  WARPGROUP.DEPBAR.LE gsb0, 0x0 ;  /* 0x00008000000079c5 */ /* 0x000fc60000010000 */
        /* <DEDUP_REMOVED lines=14> */
[----:B-1----:R-:W3:Y:S04]  /*2fe0*/  LDL.LU R188, [R1] ;  /* 0x0000000001bc7983 */ /* 0x002ee80000300800 */
[----:B------:R-:W3:Y:S04]  /*2ff0*/  LDL.LU R189, [R1+0x4] ;  /* 0x0000040001bd7983 */ /* 0x000ee80000300800 */
[----:B------:R-:W3:Y:S04]  /*3000*/  LDL.LU R190, [R1+0x8] ;  /* 0x0000080001be7983 */ /* 0x000ee80000300800 */
[----:B------:R-:W3:Y:S04]  /*3010*/  LDL.LU R191, [R1+0xc] ;  /* 0x00000c0001bf7983 */ /* 0x000ee80000300800 */
[----:B------:R-:W3:Y:S04]  /*3020*/  LDL.LU R192, [R1+0x10] ;  /* 0x0000100001c07983 */ /* 0x000ee80000300800 */
[----:B------:R-:W3:Y:S04]  /*3030*/  LDL.LU R193, [R1+0x14] ;  /* 0x0000140001c17983 */ /* 0x000ee80000300800 */
[----:B------:R-:W3:Y:S01]  /*3040*/  LDL.LU R194, [R1+0x18] ;  /* 0x0000180001c27983 */ /* 0x000ee20000300800 */
[----:B------:R-:W-:Y:S01]  /*3050*/  UIADD3 UR8, UR17, 0x200, URZ ;  /* 0x0000020011087890 */ /* 0x000fe2000fffe03f */
[----:B------:R-:W-:Y:S01]  /*3060*/  WARPGROUP.ARRIVE ;  /* 0x00000000000079c5 */ /* 0x000fe20000000000 */
[----:B------:R-:W-:-:S07]  /*3070*/  UMOV UR9, 0x80000020 ;  /* 0x8000002000097882 */ /* 0x000fce0000000000 */
[----:B------:R-:W-:Y:S01]  /*3080*/  HGMMA.64x128x16.F32 R88, gdesc[UR8], R88, UP0, gsb0 ;  /* 0x01e00000085879f0 */ /* 0x000fe2000b800858 */
[----:B------:R-:W-:Y:S01]  /*3090*/  UIADD3 UR8, UR17, 0x300, URZ ;  /* 0x0000030011087890 */ /* 0x000fe2000fffe03f */
[----:B------:R-:W-:Y:S01]  /*30a0*/  UMOV UR9, 0x80000020 ;  /* 0x8000002000097882 */ /* 0x000fe20000000000 */
[----:B------:R-:W-:Y:S01]  /*30b0*/  IMAD.MOV.U32 R196, RZ, RZ, R251 ;  /* 0x000000ffffc47224 */ /* 0x000fe200078e00fb */
[----:B------:R-:W-:Y:S01]  /*30c0*/  MOV R198, R249 ;  /* 0x000000f900c67202 */ /* 0x000fe20000000f00 */
[----:B------:R-:W-:Y:S01]  /*30d0*/  IMAD.MOV.U32 R197, RZ, RZ, R250 ;  /* 0x000000ffffc57224 */ /* 0x000fe200078e00fa */
[----:B------:R-:W-:Y:S01]  /*30e0*/  MOV R206, R241 ;  /* 0x000000f100ce7202 */ /* 0x000fe20000000f00 */
[----:B------:R-:W-:Y:S01]  /*30f0*/  IMAD.MOV.U32 R199, RZ, RZ, R248 ;  /* 0x000000ffffc77224 */ /* 0x000fe200078e00f8 */
[----:B------:R-:W-:Y:S01]  /*3100*/  MOV R214, R233 ;  /* 0x000000e900d67202 */ /* 0x000fe20000000f00 */
        /* <DEDUP_REMOVED lines=8> */
[----:B------:R-:W-:Y:S01]  /*3190*/  IMAD.MOV.U32 R208, RZ, RZ, R239 ;  /* 0x000000ffffd07224 */ /* 0x000fe200078e00ef */
[----:B------:R-:W-:Y:S02]  /*31a0*/  WARPGROUP.DEPBAR.LE gsb0, 0x0 ;  /* 0x00008000000079c5 */ /* 0x000fe40000010000 */
[----:B--2---:R-:W-:-:S06]  /*31b0*/  WARPGROUP.ARRIVE ;  /* 0x00000000000079c5 */ /* 0x004fcc0000000000 */
[----:B------:R-:W-:Y:S01]  /*31c0*/  HGMMA.64x128x16.F32 R24, gdesc[UR8], R24, UP0, gsb0 ;  /* 0x01e00000081879f0 */ /* 0x000fe2000b800818 */
        /* <DEDUP_REMOVED lines=26> */
[----:B------:R-:W-:Y:S02]  /*3370*/  UIADD3 UR8, UR17, 0x2, URZ ;  /* 0x0000000211087890 */ /* 0x000fe4000fffe03f */
[----:B------:R-:W-:Y:S01]  /*3380*/  UIADD3 UR10, UR18, 0x2, URZ ;  /* 0x00000002120a7890 */ /* 0x000fe2000fffe03f */
[----:B------:R-:W-:Y:S01]  /*3390*/  UMOV UR9, 0x80000020 ;  /* 0x8000002000097882 */ /* 0x000fe20000000000 */
[----:B------:R-:W-:Y:S01]  /*33a0*/  UMOV UR11, 0x80000020 ;  /* 0x80000020000b7882 */ /* 0x000fe20000000000 */
[----:B------:R-:W-:Y:S02]  /*33b0*/  WARPGROUP.DEPBAR.LE gsb0, 0x0 ;  /* 0x00008000000079c5 */ /* 0x000fe40000010000 */
[----:B---3--:R-:W-:-:S06]  /*33c0*/  WARPGROUP.ARRIVE ;  /* 0x00000000000079c5 */ /* 0x008fcc0000000000 */
        /* <DEDUP_REMOVED lines=58> */
[----:B------:R-:W-:Y:S01]  /*3770*/  UMOV UR9, 0x80000020 ;  /* 0x8000002000097882 */ /* 0x000fe20000000000 */
[----:B------:R-:W-:Y:S02]  /*3780*/  WARPGROUP.DEPBAR.LE gsb0, 0x0 ;  /* 0x00008000000079c5 */ /* 0x000fe40000010000 */
[----:B------:R-:W-:-:S07]  /*3790*/  WARPGROUP.ARRIVE ;  /* 0x00000000000079c5 */ /* 0x000fce0000000000 */
[----:B------:R-:W-:Y:S03]  /*37a0*/  HGMMA.64x128x16.F32 R24, gdesc[UR8], R24, gsb0 ;  /* 0x01e00000081879f0 */ /* 0x000fe60008000818 */
[----:B------:R-:W-:Y:S02]  /*37b0*/  WARPGROUP.DEPBAR.LE gsb0, 0x0 ;  /* 0x00008000000079c5 */ /* 0x000fe40000010000 */
[----:B--2---:R-:W-:Y:S05]  /*37c0*/  @!P2 BRA `(.L_x_17) ;  /* 0x000000000004a947 */ /* 0x004fea0003800000 */
[----:B------:R-:W-:Y:S01]  /*37d0*/  BPT.TRAP 0x1 ;  /* 0x000000040000795c */ /* 0x000fe20000300000 */
.L_x_17:
[----:B------:R-:W-:Y:S02]  /*37e0*/  UISETP.GT.U32.AND UP0, UPT, UR6, 0x1, UPT ;  /* 0x000000010600788c */ /* 0x000fe4000bf04070 */
[----:B------:R-:W-:-:S04]  /*37f0*/  ULEA UR12, UR5, UR12, 0x3 ;  /* 0x0000000c050c7291 */ /* 0x000fc8000f8e183f */
[----:B------:R-:W-:Y:S01]  /*3800*/  UIADD3 UR12, UR12, 0x36048, URZ ;  /* 0x000360480c0c7890 */ /* 0x000fe2000fffe03f */
[----:B------:R-:W-:-:S03]  /*3810*/  PLOP3.LUT P1, PT, PT, PT, UP0, 0x80, 0x0 ;  /* 0x000000000000781c */ /* 0x000fc60003f2f008 */
[----:B------:R-:W-:-:S09]  /*3820*/  UPRMT UR12, URZ, 0x654, UR12 ;  /* 0x000006543f0c7896 */ /* 0x000fd2000800000c */
[----:B------:R-:W-:Y:S01]  /*3830*/  SYNCS.ARRIVE.TRANS64.RED.A1T0 RZ, [UR12], RZ ;  /* 0x000000ffffff79a7 */ /* 0x000fe2000810040c */
[----:B------:R-:W-:Y:S05]  /*3840*/  @P1 BRA `(.L_x_18) ;  /* 0x0000000000041947 */ /* 0x000fea0003800000 */
[----:B------:R-:W-:Y:S01]  /*3850*/  BPT.TRAP 0x1 ;  /* 0x000000040000795c */ /* 0x000fe20000300000 */
.L_x_18:
[----:B------:R-:W-:Y:S01]  /*3860*/  UIADD3 UR4, UR4, 0x1, URZ ;  /* 0x0000000104047890 */ /* 0x000fe2000fffe03f */
[C---:B------:R-:W-:Y:S01]  /*3870*/  ISETP.GT.AND P1, PT, R3.reuse, 0x1, PT ;  /* 0x000000010300780c */ /* 0x040fe20003f24270 */
[----:B------:R-:W-:Y:S01]  /*3880*/  UIADD3 UR5, UR5, 0x1, URZ ;  /* 0x0000000105057890 */ /* 0x000fe2000fffe03f */
[----:B------:R-:W-:Y:S01]  /*3890*/  VIADD R3, R3, 0xffffffff ;  /* 0xffffffff03037836 */ /* 0x000fe20000000000 */
[----:B------:R-:W-:Y:S02]  /*38a0*/  UISETP.NE.AND UP0, UPT, UR4, 0x9, UPT ;  /* 0x000000090400788c */ /* 0x000fe4000bf05270 */
[----:B------:R-:W-:Y:S02]  /*38b0*/  UISETP.NE.AND UP1, UPT, UR5, 0x9, UPT ;  /* 0x000000090500788c */ /* 0x000fe4000bf25270 */
[----:B------:R-:W-:Y:S02]  /*38c0*/  USEL UR8, URZ, 0x1, UP0 ;  /* 0x000000013f087887 */ /* 0x000fe40008000000 */
[----:B------:R-:W-:-:S02]  /*38d0*/  USEL UR4, UR4, URZ, UP0 ;  /* 0x0000003f04047287 */ /* 0x000fc40008000000 */
[----:B------:R-:W-:Y:S02]  /*38e0*/  USEL UR5, UR5, URZ, UP1 ;  /* 0x0000003f05057287 */ /* 0x000fe40008800000 */
[----:B------:R-:W-:Y:S01]  /*38f0*/  UPLOP3.LUT UP0, UPT, UPT, UPT, UPT, 0x80, 0x0 ;  /* 0x000000000000789c */ /* 0x000fe20003f0f070 */
[----:B------:R-:W-:Y:S01]  /*3900*/  LOP3.LUT R4, R4, UR8, RZ, 0x3c, !PT ;  /* 0x0000000804047c12 */ /* 0x000fe2000f8e3cff */
[----:B------:R-:W-:Y:S09]  /*3910*/  @P1 BRA `(.L_x_19) ;  /* 0xffffffe800781947 */ /* 0x000ff2000383ffff */
.L_x_14:
[----:B------:R-:W-:Y:S05]  /*3920*/  @!P0 BRA `(.L_x_20) ;  /* 0x00000000004c8947 */ /* 0x000fea0003800000 */
[----:B------:R-:W-:-:S04]  /*3930*/  ULOP3.LUT UR4, UR6, 0x1, URZ, 0xfc, !UPT ;  /* 0x0000000106047892 */ /* 0x000fc8000f8efc3f */
[----:B------:R-:W-:-:S06]  /*3940*/  UISETP.NE.AND UP0, UPT, UR4, 0x3, UPT ;  /* 0x000000030400788c */ /* 0x000fcc000bf05270 */
[----:B------:R-:W-:-:S13]  /*3950*/  PLOP3.LUT P0, PT, PT, PT, UP0, 0x80, 0x0 ;  /* 0x000000000000781c */ /* 0x000fda0003f0f008 */
[----:B------:R-:W-:Y:S05]  /*3960*/  @!P0 BRA `(.L_x_21) ;  /* 0x0000000000048947 */ /* 0x000fea0003800000 */
[----:B------:R-:W-:Y:S01]  /*3970*/  BPT.TRAP 0x1 ;  /* 0x000000040000795c */ /* 0x000fe20000300000 */
.L_x_21:
[----:B------:R-:W1:Y:S01]  /*3980*/  S2UR UR8, SR_CgaCtaId ;  /* 0x00000000000879c3 */ /* 0x000e620000008800 */
[----:B------:R-:W-:Y:S02]  /*3990*/  UIMAD.WIDE.U32 UR4, UR7, 0x38e38e39, URZ ;  /* 0x38e38e39070478a5 */ /* 0x000fe4000f8e003f */
[----:B------:R-:W-:Y:S02]  /*39a0*/  UISETP.GT.U32.AND UP0, UPT, UR6, 0x1, UPT ;  /* 0x000000010600788c */ /* 0x000fe4000bf04070 */
[----:B------:R-:W-:-:S03]  /*39b0*/  USHF.R.U32.HI UR4, URZ, 0x1, UR5 ;  /* 0x000000013f047899 */ /* 0x000fc60008011605 */
[----:B------:R-:W-:Y:S01]  /*39c0*/  UMOV UR5, 0x400 ;  /* 0x0000040000057882 */ /* 0x000fe20000000000 */
[----:B------:R-:W-:Y:S01]  /*39d0*/  UIMAD UR4, UR4, -0x9, UR7 ;  /* 0xfffffff7040478a4 */ /* 0x000fe2000f8e0207 */
[----:B------:R-:W-:Y:S01]  /*39e0*/  PLOP3.LUT P0, PT, PT, PT, UP0, 0x80, 0x0 ;  /* 0x000000000000781c */ /* 0x000fe20003f0f008 */
[----:B-1----:R-:W-:-:S04]  /*39f0*/  ULEA UR5, UR8, UR5, 0x18 ;  /* 0x0000000508057291 */ /* 0x002fc8000f8ec03f */
[----:B------:R-:W-:-:S04]  /*3a00*/  ULEA UR4, UR4, UR5, 0x3 ;  /* 0x0000000504047291 */ /* 0x000fc8000f8e183f */
[----:B------:R-:W-:-:S04]  /*3a10*/  UIADD3 UR4, UR4, 0x36048, URZ ;  /* 0x0003604804047890 */ /* 0x000fc8000fffe03f */
[----:B------:R-:W-:-:S09]  /*3a20*/  UPRMT UR4, URZ, 0x654, UR4 ;  /* 0x000006543f047896 */ /* 0x000fd20008000004 */
[----:B------:R-:W-:Y:S01]  /*3a30*/  SYNCS.ARRIVE.TRANS64.RED.A1T0 RZ, [UR4], RZ ;  /* 0x000000ffffff79a7 */ /* 0x000fe20008100404 */
[----:B------:R-:W-:Y:S05]  /*3a40*/  @P0 BRA `(.L_x_20) ;  /* 0x0000000000040947 */ /* 0x000fea0003800000 */
[----:B------:R-:W-:Y:S01]  /*3a50*/  BPT.TRAP 0x1 ;  /* 0x000000040000795c */ /* 0x000fe20000300000 */
.L_x_20:
[----:B------:R-:W1:Y:S01]  /*3a60*/  S2R R3, SR_CTAID.Y ;  /* 0x0000000000037919 */ /* 0x000e620000002600 */
[----:B------:R-:W-:Y:S01]  /*3a70*/  SHF.R.S32.HI R2, RZ, 0x1f, R5 ;  /* 0x0000001fff027819 */ /* 0x000fe20000011405 */
[----:B------:R-:W-:Y:S01]  /*3a80*/  ULDC.64 UR4, c[0x0][0x280] ;  /* 0x0000a00000047ab9 */ /* 0x000fe20000000a00 */
[----:B------:R-:W2:Y:S02]  /*3a90*/  S2R R4, SR_CTAID.X ;  /* 0x0000000000047919 */ /* 0x000ea40000002500 */
[----:B------:R-:W-:-:S04]  /*3aa0*/  LEA.HI R0, R2, R5, RZ, 0x2 ;  /* 0x0000000502007211 */ /* 0x000fc800078f10ff */
[--C-:B------:R-:W-:Y:S02]  /*3ab0*/  SHF.R.S32.HI R14, RZ, 0x2, R0.reuse ;  /* 0x00000002ff0e7819 */ /* 0x100fe40000011400 */
[----:B------:R-:W-:Y:S02]  /*3ac0*/  SHF.R.S32.HI R15, RZ, 0x1f, R0 ;  /* 0x0000001fff0f7819 */ /* 0x000fe40000011400 */
[----:B------:R-:W-:Y:S02]  /*3ad0*/  LOP3.LUT R0, R0, 0x7ffffffc, RZ, 0xc0, !PT ;  /* 0x7ffffffc00007812 */ /* 0x000fe400078ec0ff */
[----:B------:R-:W-:-:S03]  /*3ae0*/  LEA.HI R15, R15, R14, RZ, 0x3 ;  /* 0x0000000e0f0f7211 */ /* 0x000fc600078f18ff */
[----:B------:R-:W-:Y:S01]  /*3af0*/  IMAD.IADD R0, R5, 0x1, -R0 ;  /* 0x0000000105007824 */ /* 0x000fe200078e0a00 */
[----:B------:R-:W-:Y:S02]  /*3b00*/  LOP3.LUT R15, R15, 0xfffffff8, RZ, 0xc0, !PT ;  /* 0xfffffff80f0f7812 */ /* 0x000fe400078ec0ff */
[----:B------:R-:W-:Y:S01]  /*3b10*/  LEA.HI R5, R2, R5, RZ, 0x5 ;  /* 0x0000000502057211 */ /* 0x000fe200078f28ff */
[----:B------:R-:W-:Y:S01]  /*3b20*/  IMAD.SHL.U32 R0, R0, 0x2, RZ ;  /* 0x0000000200007824 */ /* 0x000fe200078e00ff */
[----:B------:R-:W-:-:S04]  /*3b30*/  IADD3 R14, R14, -R15, RZ ;  /* 0x8000000f0e0e7210 */ /* 0x000fc80007ffe0ff */
[----:B------:R-:W-:Y:S02]  /*3b40*/  SHF.R.S32.HI R2, RZ, 0x1f, R0 ;  /* 0x0000001fff027819 */ /* 0x000fe40000011400 */
[--C-:B------:R-:W-:Y:S01]  /*3b50*/  SHF.R.S32.HI R15, RZ, 0x1f, R14.reuse ;  /* 0x0000001fff0f7819 */ /* 0x100fe2000001140e */
[----:B-1----:R-:W-:Y:S02]  /*3b60*/  IMAD.SHL.U32 R3, R3, 0x80, RZ ;  /* 0x0000008003037824 */ /* 0x002fe400078e00ff */
[----:B--2---:R-:W-:-:S03]  /*3b70*/  IMAD.WIDE R12, R4, 0x100, R14 ;  /* 0x00000100040c7825 */ /* 0x004fc600078e020e */
[C---:B------:R-:W-:Y:S02]  /*3b80*/  IADD3 R10, P1, R3.reuse, R0, RZ ;  /* 0x00000000030a7210 */ /* 0x040fe40007f3e0ff */
[C---:B------:R-:W-:Y:S02]  /*3b90*/  ISETP.GE.AND P0, PT, R3.reuse, UR5, PT ;  /* 0x0000000503007c0c */ /* 0x040fe4000bf06270 */
[----:B------:R-:W-:Y:S02]  /*3ba0*/  IADD3 R0, -R0, UR5, -R3 ;  /* 0x0000000500007c10 */ /* 0x000fe4000fffe903 */
[----:B------:R-:W-:Y:S01]  /*3bb0*/  LEA.HI.X.SX32 R11, R3, R2, 0x1, P1 ;  /* 0x00000002030b7211 */ /* 0x000fe200008f0eff */
[----:B------:R-:W-:Y:S01]  /*3bc0*/  IMAD.SHL.U32 R3, R4, 0x100, RZ ;  /* 0x0000010004037824 */ /* 0x000fe200078e00ff */
[----:B------:R-:W-:-:S04]  /*3bd0*/  SHF.R.S32.HI R2, RZ, 0x5, R5 ;  /* 0x00000005ff027819 */ /* 0x000fc80000011405 */
[----:B------:R-:W-:Y:S01]  /*3be0*/  ISETP.GE.OR P0, PT, R3, UR4, P0 ;  /* 0x0000000403007c0c */ /* 0x000fe20008706670 */
[----:B------:R-:W-:-:S04]  /*3bf0*/  IMAD.WIDE R12, R2, 0x10, R12 ;  /* 0x00000010020c7825 */ /* 0x000fc800078e020c */
[----:B------:R-:W-:-:S05]  /*3c00*/  IMAD R2, R2, -0x10, -R3 ;  /* 0xfffffff002027824 */ /* 0x000fca00078e0a03 */
[----:B------:R-:W-:-:S03]  /*3c10*/  IADD3 R14, R2, UR4, -R14 ;  /* 0x00000004020e7c10 */ /* 0x000fc6000fffe80e */
[----:B------:R-:W-:Y:S05]  /*3c20*/  @P0 EXIT ;  /* 0x000000000000094d */ /* 0x000fea0003800000 */
[----:B------:R-:W-:Y:S01]  /*3c30*/  FSETP.NEU.AND P2, PT, RZ, UR16, PT ;  /* 0x00000010ff007c0b */ /* 0x000fe2000bf4d000 */
[----:B------:R-:W-:Y:S01]  /*3c40*/  ULDC.64 UR18, c[0x0][0x5d0] ;  /* 0x0001740000127ab9 */ /* 0x000fe20000000a00 */
[----:B------:R-:W-:Y:S01]  /*3c50*/  ISETP.GT.AND P0, PT, R14, RZ, PT ;  /* 0x000000ff0e00720c */ /* 0x000fe20003f04270 */
[----:B------:R-:W-:Y:S01]  /*3c60*/  IMAD R2, R13, UR18, RZ ;  /* 0x000000120d027c24 */ /* 0x000fe2000f8e02ff */
[----:B------:R-:W-:Y:S02]  /*3c70*/  USHF.L.U64.HI UR5, UR18, 0x3, UR19 ;  /* 0x0000000312057899 */ /* 0x000fe40008010213 */
[----:B------:R-:W-:Y:S01]  /*3c80*/  IMAD.WIDE.U32 R4, R12, UR18, R10 ;  /* 0x000000120c047c25 */ /* 0x000fe2000f8e000a */
[----:B------:R-:W-:Y:S01]  /*3c90*/  USHF.L.U32 UR4, UR18, 0x3, URZ ;  /* 0x0000000312047899 */ /* 0x000fe2000800063f */
[----:B------:R-:W-:Y:S02]  /*3ca0*/  ISETP.GT.AND P1, PT, R0, RZ, P0 ;  /* 0x000000ff0000720c */ /* 0x000fe40000724270 */
[----:B------:R-:W-:-:S04]  /*3cb0*/  IMAD R2, R12, UR19, R2 ;  /* 0x000000130c027c24 */ /* 0x000fc8000f8e0202 */
[----:B------:R-:W-:Y:S01]  /*3cc0*/  IMAD.IADD R3, R5, 0x1, R2 ;  /* 0x0000000105037824 */ /* 0x000fe200078e0202 */
[----:B------:R-:W-:Y:S06]  /*3cd0*/  @!P2 BRA `(.L_x_22) ;  /* 0x000000b000c0a947 */ /* 0x000fec0003800000 */
[----:B------:R-:W-:Y:S01]  /*3ce0*/  ULDC.64 UR6, c[0x0][0x5c8] ;  /* 0x0001720000067ab9 */ /* 0x000fe20000000a00 */
[----:B------:R-:W-:Y:S01]  /*3cf0*/  ULDC.64 UR20, c[0x0][0x5b0] ;  /* 0x00016c0000147ab9 */ /* 0x000fe20000000a00 */
[C---:B------:R-:W-:Y:S01]  /*3d00*/  LEA R2, P2, R4.reuse, UR6, 0x1 ;  /* 0x0000000604027c11 */ /* 0x040fe2000f8408ff */
[----:B------:R-:W-:Y:S01]  /*3d10*/  IMAD R6, R13, UR20, RZ ;  /* 0x000000140d067c24 */ /* 0x000fe2000f8e02ff */
[----:B------:R-:W-:Y:S01]  /*3d20*/  ULDC.64 UR22, c[0x0][0x5a8] ;  /* 0x00016a0000167ab9 */ /* 0x000fe20000000a00 */
[----:B------:R-:W2:Y:S01]  /*3d30*/  LDL.LU R7, [R1] ;  /* 0x0000000001077983 */ /* 0x000ea20000300800 */
[----:B------:R-:W-:Y:S01]  /*3d40*/  LEA.HI.X R3, R4, UR7, R3, 0x1, P2 ;  /* 0x0000000704037c11 */ /* 0x000fe200090f0c03 */
[C---:B------:R-:W-:Y:S02]  /*3d50*/  IMAD R6, R12.reuse, UR21, R6 ;  /* 0x000000150c067c24 */ /* 0x040fe4000f8e0206 */
[----:B------:R-:W-:-:S04]  /*3d60*/  IMAD.WIDE.U32 R4, R12, UR20, R10 ;  /* 0x000000140c047c25 */ /* 0x000fc8000f8e000a */
[----:B------:R-:W-:Y:S01]  /*3d70*/  IMAD.IADD R5, R5, 0x1, R6 ;  /* 0x0000000105057824 */ /* 0x000fe200078e0206 */
[----:B------:R-:W-:-:S04]  /*3d80*/  LEA R8, P2, R4, UR22, 0x1 ;  /* 0x0000001604087c11 */ /* 0x000fc8000f8408ff */
[----:B------:R-:W-:-:S05]  /*3d90*/  LEA.HI.X R9, R4, UR23, R5, 0x1, P2 ;  /* 0x0000001704097c11 */ /* 0x000fca00090f0c05 */
[----:B------:R-:W3:Y:S01]  /*3da0*/  @P1 LDG.E.LTC128B.U16 R15, desc[UR14][R8.64] ;  /* 0x0000000e080f1981 */ /* 0x000ee2000c1e1520 */
[----:B------:R-:W-:Y:S01]  /*3db0*/  ISETP.GT.AND P2, PT, R0, 0x1, P0 ;  /* 0x000000010000780c */ /* 0x000fe20000744270 */
[----:B------:R-:W-:Y:S01]  /*3dc0*/  BSSY B0, `(.L_x_23) ;  /* 0x0000008000007945 */ /* 0x000fe20003800000 */
[----:B---3--:R-:W-:-:S05]  /*3dd0*/  HADD2.F32 R4, -RZ, R15.H0_H0 ;  /* 0x2000000fff047230 */ /* 0x008fca0000004100 */
[----:B------:R-:W-:-:S04]  /*3de0*/  FMUL R4, R4, UR16 ;  /* 0x0000001004047c20 */ /* 0x000fc80008400000 */
[----:B--2---:R-:W-:-:S05]  /*3df0*/  FFMA R4, R7, UR13, R4 ;  /* 0x0000000d07047c23 */ /* 0x004fca0008000004 */
[----:B------:R-:W-:-:S05]  /*3e00*/  F2FP.F16.F32.PACK_AB R4, RZ, R4 ;  /* 0x00000004ff04723e */ /* 0x000fca00000000ff */
[----:B------:R1:W-:Y:S01]  /*3e10*/  @P1 STG.E.U16 desc[UR14][R2.64], R4 ;  /* 0x0000000402001986 */ /* 0x0003e2000c10150e */
[----:B------:R-:W-:Y:S05]  /*3e20*/  @!P2 BRA `(.L_x_24) ;  /* 0x000000000004a947 */ /* 0x000fea0003800000 */
[----:B------:R2:W5:Y:S02]  /*3e30*/  LDG.E.LTC128B.U16 R15, desc[UR14][R8.64+0x2] ;  /* 0x0000020e080f7981 */ /* 0x000564000c1e1520 */
.L_x_24:
[----:B------:R-:W-:Y:S05]  /*3e40*/  BSYNC B0 ;  /* 0x0000000000007941 */ /* 0x000fea0003800000 */
.L_x_23:
[----:B------:R-:W3:Y:S01]  /*3e50*/  LDL.LU R5, [R1+0x4] ;  /* 0x0000040001057983 */ /* 0x000ee20000300800 */
[----:B-1---5:R-:W-:Y:S01]  /*3e60*/  HADD2.F32 R4, -RZ, R15.H0_H0 ;  /* 0x2000000fff047230 */ /* 0x022fe20000004100 */
[----:B------:R-:W-:Y:S02]  /*3e70*/  USHF.L.U64.HI UR11, UR20, 0x3, UR21 ;  /* 0x00000003140b7899 */ /* 0x000fe40008010215 */
[----:B------:R-:W-:Y:S02]  /*3e80*/  USHF.L.U32 UR10, UR20, 0x3, URZ ;  /* 0x00000003140a7899 */ /* 0x000fe4000800063f */
[----:B------:R-:W-:Y:S02]  /*3e90*/  IMAD.U32 R17, RZ, RZ, UR20 ;  /* 0x00000014ff117e24 */ /* 0x000fe4000f8e00ff */
[----:B------:R-:W-:Y:S01]  /*3ea0*/  FMUL R4, R4, UR16 ;  /* 0x0000001004047c20 */ /* 0x000fe20008400000 */
[----:B------:R-:W4:Y:S03]  /*3eb0*/  LDL.LU R18, [R1+0x8] ;  /* 0x0000080001127983 */ /* 0x000f260000300800 */
[----:B---3--:R-:W-:-:S05]  /*3ec0*/  FFMA R4, R5, UR13, R4 ;  /* 0x0000000d05047c23 */ /* 0x008fca0008000004 */
[----:B------:R-:W-:-:S05]  /*3ed0*/  F2FP.F16.F32.PACK_AB R4, RZ, R4 ;  /* 0x00000004ff04723e */ /* 0x000fca00000000ff */
[----:B------:R1:W-:Y:S02]  /*3ee0*/  @P2 STG.E.U16 desc[UR14][R2.64+0x2], R4 ;  /* 0x0000020402002986 */ /* 0x0003e4000c10150e */
[----:B-1----:R-:W-:-:S03]  /*3ef0*/  IMAD.WIDE.U32 R4, R12, R17, UR10 ;  /* 0x0000000a0c047e25 */ /* 0x002fc6000f8e0011 */
[----:B------:R-:W-:-:S04]  /*3f00*/  IADD3 R4, P1, R10, R4, RZ ;  /* 0x000000040a047210 */ /* 0x000fc80007f3e0ff */
[----:B------:R-:W-:Y:S02]  /*3f10*/  IADD3.X R5, R11, R6, R5, P1, !PT ;  /* 0x000000060b057210 */ /* 0x000fe40000ffe405 */
[----:B------:R-:W-:Y:S02]  /*3f20*/  ISETP.GT.AND P1, PT, R14, 0x8, PT ;  /* 0x000000080e00780c */ /* 0x000fe40003f24270 */
[----:B------:R-:W-:Y:S02]  /*3f30*/  LEA R6, P3, R4, UR22, 0x1 ;  /* 0x0000001604067c11 */ /* 0x000fe4000f8608ff */
[----:B------:R-:W-:Y:S02]  /*3f40*/  ISETP.GT.AND P2, PT, R0, RZ, P1 ;  /* 0x000000ff0000720c */ /* 0x000fe40000f44270 */
[----:B------:R-:W-:-:S11]  /*3f50*/  LEA.HI.X R7, R4, UR23, R5, 0x1, P3 ;  /* 0x0000001704077c11 */ /* 0x000fd600098f0c05 */
[----:B------:R-:W3:Y:S01]  /*3f60*/  @P2 LDG.E.LTC128B.U16 R15, desc[UR14][R6.64] ;  /* 0x0000000e060f2981 */ /* 0x000ee2000c1e1520 */
[----:B------:R-:W-:Y:S01]  /*3f70*/  USHF.L.U32 UR8, UR4, 0x1, URZ ;  /* 0x0000000104087899 */ /* 0x000fe2000800063f */
[----:B------:R-:W-:Y:S01]  /*3f80*/  ISETP.GT.AND P3, PT, R0, 0x1, P1 ;  /* 0x000000010000780c */ /* 0x000fe20000f64270 */
[----:B------:R-:W-:Y:S01]  /*3f90*/  USHF.L.U64.HI UR5, UR4, 0x1, UR5 ;  /* 0x0000000104057899 */ /* 0x000fe20008010205 */
[----:B------:R-:W-:Y:S03]  /*3fa0*/  BSSY B0, `(.L_x_25) ;  /* 0x000000b000007945 */ /* 0x000fe60003800000 */
[----:B------:R-:W-:Y:S01]  /*3fb0*/  IADD3 R4, P4, R2, UR8, RZ ;  /* 0x0000000802047c10 */ /* 0x000fe2000ff9e0ff */
[----:B---3--:R-:W-:-:S05]  /*3fc0*/  HADD2.F32 R5, -RZ, R15.H0_H0 ;  /* 0x2000000fff057230 */ /* 0x008fca0000004100 */
[----:B------:R-:W-:-:S04]  /*3fd0*/  FMUL R5, R5, UR16 ;  /* 0x0000001005057c20 */ /* 0x000fc80008400000 */
[----:B----4-:R-:W-:-:S05]  /*3fe0*/  FFMA R5, R18, UR13, R5 ;  /* 0x0000000d12057c23 */ /* 0x010fca0008000005 */
[----:B------:R-:W-:-:S04]  /*3ff0*/  F2FP.F16.F32.PACK_AB R5, RZ, R5 ;  /* 0x00000005ff05723e */ /* 0x000fc800000000ff */
[----:B------:R-:W-:Y:S02]  /*4000*/  PRMT R16, R5, 0x7610, R16 ;  /* 0x0000761005107816 */ /* 0x000fe40000000010 */
[----:B------:R-:W-:-:S05]  /*4010*/  IADD3.X R5, R3, UR5, RZ, P4, !PT ;  /* 0x0000000503057c10 */ /* 0x000fca000a7fe4ff */
[----:B------:R1:W-:Y:S01]  /*4020*/  @P2 STG.E.U16 desc[UR14][R4.64], R16 ;  /* 0x0000001004002986 */ /* 0x0003e2000c10150e */
[----:B------:R-:W-:Y:S05]  /*4030*/  @!P3 BRA `(.L_x_26) ;  /* 0x000000000004b947 */ /* 0x000fea0003800000 */
[----:B------:R3:W5:Y:S02]  /*4040*/  LDG.E.LTC128B.U16 R15, desc[UR14][R6.64+0x2] ;  /* 0x0000020e060f7981 */ /* 0x000764000c1e1520 */
.L_x_26:
[----:B------:R-:W-:Y:S05]  /*4050*/  BSYNC B0 ;  /* 0x0000000000007941 */ /* 0x000fea0003800000 */
.L_x_25:
[----:B------:R-:W4:Y:S01]  /*4060*/  LDL.LU R18, [R1+0xc] ;  /* 0x00000c0001127983 */ /* 0x000f220000300800 */
[----:B-1---5:R-:W-:Y:S01]  /*4070*/  HADD2.F32 R16, -RZ, R15.H0_H0 ;  /* 0x2000000fff107230 */ /* 0x022fe20000004100 */
[----:B------:R-:W-:Y:S01]  /*4080*/  ISETP.GT.AND P2, PT, R0, 0x8, P0 ;  /* 0x000000080000780c */ /* 0x000fe20000744270 */
[----:B------:R-:W-:Y:S03]  /*4090*/  BSSY B0, `(.L_x_27) ;  /* 0x0000007000007945 */ /* 0x000fe60003800000 */
[----:B------:R-:W-:-:S04]  /*40a0*/  FMUL R16, R16, UR16 ;  /* 0x0000001010107c20 */ /* 0x000fc80008400000 */
[----:B----4-:R-:W-:-:S05]  /*40b0*/  FFMA R16, R18, UR13, R16 ;  /* 0x0000000d12107c23 */ /* 0x010fca0008000010 */
[----:B------:R-:W-:-:S05]  /*40c0*/  F2FP.F16.F32.PACK_AB R16, RZ, R16 ;  /* 0x00000010ff10723e */ /* 0x000fca00000000ff */
[----:B------:R1:W-:Y:S01]  /*40d0*/  @P3 STG.E.U16 desc[UR14][R4.64+0x2], R16 ;  /* 0x0000021004003986 */ /* 0x0003e2000c10150e */
[----:B------:R-:W-:Y:S05]  /*40e0*/  @!P2 BRA `(.L_x_28) ;  /* 0x000000000004a947 */ /* 0x000fea0003800000 */
[----:B------:R4:W5:Y:S02]  /*40f0*/  LDG.E.LTC128B.U16 R15, desc[UR14][R8.64+0x10] ;  /* 0x0000100e080f7981 */ /* 0x000964000c1e1520 */
.L_x_28:
[----:B------:R-:W-:Y:S05]  /*4100*/  BSYNC B0 ;  /* 0x0000000000007941 */ /* 0x000fea0003800000 */
.L_x_27:
[----:B------:R-:W2:Y:S01]  /*4110*/  LDL.LU R18, [R1+0x10] ;  /* 0x0000100001127983 */ /* 0x000ea20000300800 */
[----:B-1---5:R-:W-:Y:S01]  /*4120*/  HADD2.F32 R16, -RZ, R15.H0_H0 ;  /* 0x2000000fff107230 */ /* 0x022fe20000004100 */
[----:B------:R-:W-:Y:S04]  /*4130*/  BSSY B0, `(.L_x_29) ;  /* 0x0000008000007945 */ /* 0x000fe80003800000 */
[----:B------:R-:W-:-:S04]  /*4140*/  FMUL R16, R16, UR16 ;  /* 0x0000001010107c20 */ /* 0x000fc80008400000 */
[----:B--2---:R-:W-:-:S05]  /*4150*/  FFMA R16, R18, UR13, R16 ;  /* 0x0000000d12107c23 */ /* 0x004fca0008000010 */
[----:B------:R-:W-:-:S05]  /*4160*/  F2FP.F16.F32.PACK_AB R16, RZ, R16 ;  /* 0x00000010ff10723e */ /* 0x000fca00000000ff */
[----:B------:R1:W-:Y:S01]  /*4170*/  @P2 STG.E.U16 desc[UR14][R2.64+0x10], R16 ;  /* 0x0000101002002986 */ /* 0x0003e2000c10150e */
[----:B------:R-:W-:-:S13]  /*4180*/  ISETP.GT.AND P2, PT, R0, 0x9, P0 ;  /* 0x000000090000780c */ /* 0x000fda0000744270 */
[----:B-1----:R-:W-:Y:S05]  /*4190*/  @!P2 BRA `(.L_x_30) ;  /* 0x000000000004a947 */ /* 0x002fea0003800000 */
[----:B------:R1:W5:Y:S02]  /*41a0*/  LDG.E.LTC128B.U16 R15, desc[UR14][R8.64+0x12] ;  /* 0x0000120e080f7981 */ /* 0x000364000c1e1520 */
.L_x_30:
[----:B------:R-:W-:Y:S05]  /*41b0*/  BSYNC B0 ;  /* 0x0000000000007941 */ /* 0x000fea0003800000 */
.L_x_29:
[----:B------:R-:W2:Y:S01]  /*41c0*/  LDL.LU R18, [R1+0x14] ;  /* 0x0000140001127983 */ /* 0x000ea20000300800 */
[----:B-----5:R-:W-:Y:S01]  /*41d0*/  HADD2.F32 R16, -RZ, R15.H0_H0 ;  /* 0x2000000fff107230 */ /* 0x020fe20000004100 */
[----:B------:R-:W-:Y:S01]  /*41e0*/  ISETP.GT.AND P3, PT, R0, 0x8, P1 ;  /* 0x000000080000780c */ /* 0x000fe20000f64270 */
[----:B------:R-:W-:Y:S03]  /*41f0*/  BSSY B0, `(.L_x_31) ;  /* 0x0000007000007945 */ /* 0x000fe60003800000 */
[----:B------:R-:W-:-:S04]  /*4200*/  FMUL R16, R16, UR16 ;  /* 0x0000001010107c20 */ /* 0x000fc80008400000 */
[----:B--2---:R-:W-:-:S05]  /*4210*/  FFMA R16, R18, UR13, R16 ;  /* 0x0000000d12107c23 */ /* 0x004fca0008000010 */
[----:B------:R-:W-:-:S05]  /*4220*/  F2FP.F16.F32.PACK_AB R16, RZ, R16 ;  /* 0x00000010ff10723e */ /* 0x000fca00000000ff */
[----:B------:R2:W-:Y:S01]  /*4230*/  @P2 STG.E.U16 desc[UR14][R2.64+0x12], R16 ;  /* 0x0000121002002986 */ /* 0x0005e2000c10150e */
[----:B------:R-:W-:Y:S05]  /*4240*/  @!P3 BRA `(.L_x_32) ;  /* 0x000000000004b947 */ /* 0x000fea0003800000 */
[----:B------:R0:W5:Y:S02]  /*4250*/  LDG.E.LTC128B.U16 R15, desc[UR14][R6.64+0x10] ;  /* 0x0000100e060f7981 */ /* 0x000164000c1e1520 */
.L_x_32:
[----:B------:R-:W-:Y:S05]  /*4260*/  BSYNC B0 ;  /* 0x0000000000007941 */ /* 0x000fea0003800000 */
.L_x_31:
[----:B------:R-:W3:Y:S01]  /*4270*/  LDL.LU R18, [R1+0x18] ;  /* 0x0000180001127983 */ /* 0x000ee20000300800 */
[----:B--2--5:R-:W-:Y:S01]  /*4280*/  HADD2.F32 R16, -RZ, R15.H0_H0 ;  /* 0x2000000fff107230 */ /* 0x024fe20000004100 */
[----:B------:R-:W-:Y:S01]  /*4290*/  ISETP.GT.AND P2, PT, R0, 0x9, P1 ;  /* 0x000000090000780c */ /* 0x000fe20000f44270 */
[----:B------:R-:W-:Y:S03]  /*42a0*/  BSSY B0, `(.L_x_33) ;  /* 0x0000007000007945 */ /* 0x000fe60003800000 */
[----:B------:R-:W-:-:S04]  /*42b0*/  FMUL R16, R16, UR16 ;  /* 0x0000001010107c20 */ /* 0x000fc80008400000 */
[----:B---3--:R-:W-:-:S05]  /*42c0*/  FFMA R16, R18, UR13, R16 ;  /* 0x0000000d12107c23 */ /* 0x008fca0008000010 */
[----:B------:R-:W-:-:S05]  /*42d0*/  F2FP.F16.F32.PACK_AB R16, RZ, R16 ;  /* 0x00000010ff10723e */ /* 0x000fca00000000ff */
[----:B------:R2:W-:Y:S01]  /*42e0*/  @P3 STG.E.U16 desc[UR14][R4.64+0x10], R16 ;  /* 0x0000101004003986 */ /* 0x0005e2000c10150e */
[----:B------:R-:W-:Y:S05]  /*42f0*/  @!P2 BRA `(.L_x_34) ;  /* 0x000000000004a947 */ /* 0x000fea0003800000 */
[----:B------:R3:W5:Y:S02]  /*4300*/  LDG.E.LTC128B.U16 R15, desc[UR14][R6.64+0x12] ;  /* 0x0000120e060f7981 */ /* 0x000764000c1e1520 */
.L_x_34:
[----:B------:R-:W-:Y:S05]  /*4310*/  BSYNC B0 ;  /* 0x0000000000007941 */ /* 0x000fea0003800000 */
.L_x_33:
[----:B------:R-:W4:Y:S01]  /*4320*/  LDL.LU R18, [R1+0x1c] ;  /* 0x00001c0001127983 */ /* 0x000f220000300800 */
[----:B--2--5:R-:W-:Y:S01]  /*4330*/  HADD2.F32 R16, -RZ, R15.H0_H0 ;  /* 0x2000000fff107230 */ /* 0x024fe20000004100 */
        /* <DEDUP_REMOVED lines=8> */
.L_x_36:
[----:B------:R-:W-:Y:S05]  /*43c0*/  BSYNC B0 ;  /* 0x0000000000007941 */ /* 0x000fea0003800000 */
.L_x_35:
        /* <DEDUP_REMOVED lines=10> */
.L_x_38:
[----:B------:R-:W-:Y:S05]  /*4470*/  BSYNC B0 ;  /* 0x0000000000007941 */ /* 0x000fea0003800000 */
.L_x_37:
        /* <DEDUP_REMOVED lines=10> */
.L_x_40:
[----:B------:R-:W-:Y:S05]  /*4520*/  BSYNC B0 ;  /* 0x0000000000007941 */ /* 0x000fea0003800000 */
.L_x_39:
        /* <DEDUP_REMOVED lines=10> */
.L_x_42:
[----:B------:R-:W-:Y:S05]  /*45d0*/  BSYNC B0 ;  /* 0x0000000000007941 */ /* 0x000fea0003800000 */
.L_x_41:
        /* <DEDUP_REMOVED lines=10> */
.L_x_44:
[----:B------:R-:W-:Y:S05]  /*4680*/  BSYNC B0 ;  /* 0x0000000000007941 */ /* 0x000fea0003800000 */
.L_x_43:
        /* <DEDUP_REMOVED lines=10> */
.L_x_46:
[----:B------:R-:W-:Y:S05]  /*4730*/  BSYNC B0 ;  /* 0x0000000000007941 */ /* 0x000fea0003800000 */
.L_x_45:
        /* <DEDUP_REMOVED lines=10> */
.L_x_48:
[----:B------:R-:W-:Y:S05]  /*47e0*/  BSYNC B0 ;  /* 0x0000000000007941 */ /* 0x000fea0003800000 */
.L_x_47:
        /* <DEDUP_REMOVED lines=10> */
.L_x_50:
[----:B------:R-:W-:Y:S05]  /*4890*/  BSYNC B0 ;  /* 0x0000000000007941 */ /* 0x000fea0003800000 */
.L_x_49:
        /* <DEDUP_REMOVED lines=10> */
.L_x_52:
[----:B------:R-:W-:Y:S05]  /*4940*/  BSYNC B0 ;  /* 0x0000000000007941 */ /* 0x000fea0003800000 */
.L_x_51:
        /* <DEDUP_REMOVED lines=10> */
.L_x_54:
[----:B------:R-:W-:Y:S05]  /*49f0*/  BSYNC B0 ;  /* 0x0000000000007941 */ /* 0x000fea0003800000 */
.L_x_53:
        /* <DEDUP_REMOVED lines=10> */
.L_x_56:
[----:B------:R-:W-:Y:S05]  /*4aa0*/  BSYNC B0 ;  /* 0x0000000000007941 */ /* 0x000fea0003800000 */
.L_x_55:
        /* <DEDUP_REMOVED lines=10> */
.L_x_58:
[----:B------:R-:W-:Y:S05]  /*4b50*/  BSYNC B0 ;  /* 0x0000000000007941 */ /* 0x000fea0003800000 */
.L_x_57:
        /* <DEDUP_REMOVED lines=10> */
.L_x_60:
[----:B------:R-:W-:Y:S05]  /*4c00*/  BSYNC B0 ;  /* 0x0000000000007941 */ /* 0x000fea0003800000 */
.L_x_59:
        /* <DEDUP_REMOVED lines=10> */
.L_x_62:
[----:B------:R-:W-:Y:S05]  /*4cb0*/  BSYNC B0 ;  /* 0x0000000000007941 */ /* 0x000fea0003800000 */
.L_x_61:
        /* <DEDUP_REMOVED lines=10> */
.L_x_64:
[----:B------:R-:W-:Y:S05]  /*4d60*/  BSYNC B0 ;  /* 0x0000000000007941 */ /* 0x000fea0003800000 */
.L_x_63:
        /* <DEDUP_REMOVED lines=10> */
.L_x_66:
[----:B------:R-:W-:Y:S05]  /*4e10*/  BSYNC B0 ;  /* 0x0000000000007941 */ /* 0x000fea0003800000 */
.L_x_65:
        /* <DEDUP_REMOVED lines=10> */
.L_x_68:
[----:B------:R-:W-:Y:S05]  /*4ec0*/  BSYNC B0 ;  /* 0x0000000000007941 */ /* 0x000fea0003800000 */
.L_x_67:
        /* <DEDUP_REMOVED lines=10> */
.L_x_70:
[----:B------:R-:W-:Y:S05]  /*4f70*/  BSYNC B0 ;  /* 0x0000000000007941 */ /* 0x000fea0003800000 */
.L_x_69:
        /* <DEDUP_REMOVED lines=10> */
.L_x_72:
[----:B------:R-:W-:Y:S05]  /*5020*/  BSYNC B0 ;  /* 0x0000000000007941 */ /* 0x000fea0003800000 */
.L_x_71:
        /* <DEDUP_REMOVED lines=10> */
.L_x_74:
[----:B------:R-:W-:Y:S05]  /*50d0*/  BSYNC B0 ;  /* 0x0000000000007941 */ /* 0x000fea0003800000 */
.L_x_73:
        /* <DEDUP_REMOVED lines=10> */
.L_x_76:
[----:B------:R-:W-:Y:S05]  /*5180*/  BSYNC B0 ;  /* 0x0000000000007941 */ /* 0x000fea0003800000 */
.L_x_75:
        /* <DEDUP_REMOVED lines=10> */
.L_x_78:
[----:B------:R-:W-:Y:S05]  /*5230*/  BSYNC B0 ;  /* 0x0000000000007941 */ /* 0x000fea0003800000 */
.L_x_77:
        /* <DEDUP_REMOVED lines=10> */
.L_x_80:
[----:B------:R-:W-:Y:S05]  /*52e0*/  BSYNC B0 ;  /* 0x0000000000007941 */ /* 0x000fea0003800000 */
.L_x_79:
        /* <DEDUP_REMOVED lines=10> */
.L_x_82:
[----:B------:R-:W-:Y:S05]  /*5390*/  BSYNC B0 ;  /* 0x0000000000007941 */ /* 0x000fea0003800000 */
.L_x_81:
        /* <DEDUP_REMOVED lines=10> */
.L_x_84:
[----:B------:R-:W-:Y:S05]  /*5440*/  BSYNC B0 ;  /* 0x0000000000007941 */ /* 0x000fea0003800000 */
.L_x_83:
        /* <DEDUP_REMOVED lines=10> */
.L_x_86:
[----:B------:R-:W-:Y:S05]  /*54f0*/  BSYNC B0 ;  /* 0x0000000000007941 */ /* 0x000fea0003800000 */
.L_x_85:
        /* <DEDUP_REMOVED lines=10> */
.L_x_88:
[----:B------:R-:W-:Y:S05]  /*55a0*/  BSYNC B0 ;  /* 0x0000000000007941 */ /* 0x000fea0003800000 */
.L_x_87:
        /* <DEDUP_REMOVED lines=10> */
.L_x_90:
[----:B------:R-:W-:Y:S05]  /*5650*/  BSYNC B0 ;  /* 0x0000000000007941 */ /* 0x000fea0003800000 */
.L_x_89:
        /* <DEDUP_REMOVED lines=10> */
.L_x_92:
[----:B------:R-:W-:Y:S05]  /*5700*/  BSYNC B0 ;  /* 0x0000000000007941 */ /* 0x000fea0003800000 */
.L_x_91:
        /* <DEDUP_REMOVED lines=10> */
.L_x_94:
[----:B------:R-:W-:Y:S05]  /*57b0*/  BSYNC B0 ;  /* 0x0000000000007941 */ /* 0x000fea0003800000 */
.L_x_93:
        /* <DEDUP_REMOVED lines=10> */
.L_x_96:
[----:B------:R-:W-:Y:S05]  /*5860*/  BSYNC B0 ;  /* 0x0000000000007941 */ /* 0x000fea0003800000 */
.L_x_95:
        /* <DEDUP_REMOVED lines=10> */
.L_x_98:
[----:B------:R-:W-:Y:S05]  /*5910*/  BSYNC B0 ;  /* 0x0000000000007941 */ /* 0x000fea0003800000 */
.L_x_97:
        /* <DEDUP_REMOVED lines=10> */
.L_x_100:
[----:B------:R-:W-:Y:S05]  /*59c0*/  BSYNC B0 ;  /* 0x0000000000007941 */ /* 0x000fea0003800000 */
.L_x_99:
        /* <DEDUP_REMOVED lines=10> */
.L_x_102:
[----:B------:R-:W-:Y:S05]  /*5a70*/  BSYNC B0 ;  /* 0x0000000000007941 */ /* 0x000fea0003800000 */
.L_x_101:
        /* <DEDUP_REMOVED lines=10> */
.L_x_104:
[----:B------:R-:W-:Y:S05]  /*5b20*/  BSYNC B0 ;  /* 0x0000000000007941 */ /* 0x000fea0003800000 */
.L_x_103:
        /* <DEDUP_REMOVED lines=10> */
.L_x_106:
[----:B------:R-:W-:Y:S05]  /*5bd0*/  BSYNC B0 ;  /* 0x0000000000007941 */ /* 0x000fea0003800000 */
.L_x_105:
        /* <DEDUP_REMOVED lines=10> */
.L_x_108:
[----:B------:R-:W-:Y:S05]  /*5c80*/  BSYNC B0 ;  /* 0x0000000000007941 */ /* 0x000fea0003800000 */
.L_x_107:
        /* <DEDUP_REMOVED lines=10> */
.L_x_110:
[----:B------:R-:W-:Y:S05]  /*5d30*/  BSYNC B0 ;  /* 0x0000000000007941 */ /* 0x000fea0003800000 */
.L_x_109:
        /* <DEDUP_REMOVED lines=10> */
.L_x_112:
[----:B------:R-:W-:Y:S05]  /*5de0*/  BSYNC B0 ;  /* 0x0000000000007941 */ /* 0x000fea0003800000 */
.L_x_111:
        /* <DEDUP_REMOVED lines=10> */
.L_x_114:
[----:B------:R-:W-:Y:S05]  /*5e90*/  BSYNC B0 ;  /* 0x0000000000007941 */ /* 0x000fea0003800000 */
.L_x_113:
        /* <DEDUP_REMOVED lines=10> */
.L_x_116:
[----:B------:R-:W-:Y:S05]  /*5f40*/  BSYNC B0 ;  /* 0x0000000000007941 */ /* 0x000fea0003800000 */
.L_x_115:
        /* <DEDUP_REMOVED lines=10> */
.L_x_118:
[----:B------:R-:W-:Y:S05]  /*5ff0*/  BSYNC B0 ;  /* 0x0000000000007941 */ /* 0x000fea0003800000 */
.L_x_117:
        /* <DEDUP_REMOVED lines=10> */
.L_x_120:
[----:B------:R-:W-:Y:S05]  /*60a0*/  BSYNC B0 ;  /* 0x0000000000007941 */ /* 0x000fea0003800000 */
.L_x_119:
        /* <DEDUP_REMOVED lines=10> */
.L_x_122:
[----:B------:R-:W-:Y:S05]  /*6150*/  BSYNC B0 ;  /* 0x0000000000007941 */ /* 0x000fea0003800000 */
.L_x_121:
        /* <DEDUP_REMOVED lines=10> */
.L_x_124:
[----:B------:R-:W-:Y:S05]  /*6200*/  BSYNC B0 ;  /* 0x0000000000007941 */ /* 0x000fea0003800000 */
.L_x_123:
        /* <DEDUP_REMOVED lines=10> */
.L_x_126:
[----:B------:R-:W-:Y:S05]  /*62b0*/  BSYNC B0 ;  /* 0x0000000000007941 */ /* 0x000fea0003800000 */
.L_x_125:
        /* <DEDUP_REMOVED lines=10> */
.L_x_128:
[----:B------:R-:W-:Y:S05]  /*6360*/  BSYNC B0 ;  /* 0x0000000000007941 */ /* 0x000fea0003800000 */
.L_x_127:
        /* <DEDUP_REMOVED lines=10> */
.L_x_130:
[----:B------:R-:W-:Y:S05]  /*6410*/  BSYNC B0 ;  /* 0x0000000000007941 */ /* 0x000fea0003800000 */
.L_x_129:
        /* <DEDUP_REMOVED lines=10> */
.L_x_132:
[----:B------:R-:W-:Y:S05]  /*64c0*/  BSYNC B0 ;  /* 0x0000000000007941 */ /* 0x000fea0003800000 */
.L_x_131:
        /* <DEDUP_REMOVED lines=10> */
.L_x_134:
[----:B------:R-:W-:Y:S05]  /*6570*/  BSYNC B0 ;  /* 0x0000000000007941 */ /* 0x000fea0003800000 */
.L_x_133:
        /* <DEDUP_REMOVED lines=10> */
.L_x_136:
[----:B------:R-:W-:Y:S05]  /*6620*/  BSYNC B0 ;  /* 0x0000000000007941 */ /* 0x000fea0003800000 */
.L_x_135:
        /* <DEDUP_REMOVED lines=10> */
.L_x_138:
[----:B------:R-:W-:Y:S05]  /*66d0*/  BSYNC B0 ;  /* 0x0000000000007941 */ /* 0x000fea0003800000 */
.L_x_137:
        /* <DEDUP_REMOVED lines=10> */
.L_x_140:
[----:B------:R-:W-:Y:S05]  /*6780*/  BSYNC B0 ;  /* 0x0000000000007941 */ /* 0x000fea0003800000 */
.L_x_139:
        /* <DEDUP_REMOVED lines=10> */
.L_x_142:
[----:B------:R-:W-:Y:S05]  /*6830*/  BSYNC B0 ;  /* 0x0000000000007941 */ /* 0x000fea0003800000 */
.L_x_141:
[----:B-1-34-:R-:W3:Y:S01]  /*6840*/  LDL.LU R9, [R1+0xf4] ;  /* 0x0000f40001097983 */ /* 0x01aee20000300800 */
[----:B-----5:R-:W-:Y:S01]  /*6850*/  HADD2.F32 R8, -RZ, R15.H0_H0 ;  /* 0x2000000fff087230 */ /* 0x020fe20000004100 */
        /* <DEDUP_REMOVED lines=8> */
.L_x_144:
[----:B------:R-:W-:Y:S05]  /*68e0*/  BSYNC B0 ;  /* 0x0000000000007941 */ /* 0x000fea0003800000 */
.L_x_143:
[----:B------:R-:W4:Y:S01]  /*68f0*/  LDL.LU R9, [R1+0xf8] ;  /* 0x0000f80001097983 */ /* 0x000f220000300800 */
[----:B-1---5:R-:W-:Y:S01]  /*6900*/  HADD2.F32 R8, -RZ, R15.H0_H0 ;  /* 0x2000000fff087230 */ /* 0x022fe20000004100 */
[----:B------:R-:W-:Y:S01]  /*6910*/  ISETP.GT.AND P1, PT, R0, 0x79, P1 ;  /* 0x000000790000780c */ /* 0x000fe20000f24270 */
[----:B------:R-:W-:Y:S01]  /*6920*/  BSSY B0, `(.L_x_145) ;  /* 0x0000008000007945 */ /* 0x000fe20003800000 */
[----:B------:R-:W-:Y:S02]  /*6930*/  IADD3 R18, P0, R12, 0x40, RZ ;  /* 0x000000400c127810 */ /* 0x000fe40007f1e0ff */
[----:B------:R-:W-:-:S04]  /*6940*/  FMUL R8, R8, UR16 ;  /* 0x0000001008087c20 */ /* 0x000fc80008400000 */
[----:B----4-:R-:W-:-:S05]  /*6950*/  FFMA R8, R9, UR13, R8 ;  /* 0x0000000d09087c23 */ /* 0x010fca0008000008 */
[----:B------:R-:W-:-:S05]  /*6960*/  F2FP.F16.F32.PACK_AB R8, RZ, R8 ;  /* 0x00000008ff08723e */ /* 0x000fca00000000ff */
[----:B------:R1:W-:Y:S01]  /*6970*/  @P2 STG.E.U16 desc[UR14][R4.64+0xf0], R8 ;  /* 0x0000f00804002986 */ /* 0x0003e2000c10150e */
[----:B------:R-:W-:Y:S05]  /*6980*/  @!P1 BRA `(.L_x_146) ;  /* 0x0000000000049947 */ /* 0x000fea0003800000 */
[----:B------:R4:W5:Y:S02]  /*6990*/  LDG.E.LTC128B.U16 R15, desc[UR14][R6.64+0xf2] ;  /* 0x0000f20e060f7981 */ /* 0x000964000c1e1520 */
.L_x_146:
[----:B------:R-:W-:Y:S05]  /*69a0*/  BSYNC B0 ;  /* 0x0000000000007941 */ /* 0x000fea0003800000 */
.L_x_145:
[----:B-1----:R-:W2:Y:S01]  /*69b0*/  LDL.LU R8, [R1+0xfc] ;  /* 0x0000fc0001087983 */ /* 0x002ea20000300800 */
[----:B0--345:R-:W-:Y:S02]  /*69c0*/  HADD2.F32 R6, -RZ, R15.H0_H0 ;  /* 0x2000000fff067230 */ /* 0x039fe40000004100 */
[----:B------:R-:W-:Y:S01]  /*69d0*/  IMAD.X R7, RZ, RZ, R13, P0 ;  /* 0x000000ffff077224 */ /* 0x000fe200000e060d */
[----:B------:R-:W-:Y:S02]  /*69e0*/  ISETP.GT.AND P0, PT, R14, 0x40, PT ;  /* 0x000000400e00780c */ /* 0x000fe40003f04270 */
[----:B------:R-:W-:Y:S01]  /*69f0*/  FMUL R6, R6, UR16 ;  /* 0x0000001006067c20 */ /* 0x000fe20008400000 */
[----:B------:R-:W-:Y:S01]  /*6a00*/  IMAD R7, R7, UR20, RZ ;  /* 0x0000001407077c24 */ /* 0x000fe2000f8e02ff */
[----:B------:R-:W-:-:S03]  /*6a10*/  ISETP.GT.AND P3, PT, R0, RZ, P0 ;  /* 0x000000ff0000720c */ /* 0x000fc60000764270 */
[----:B------:R-:W-:Y:S02]  /*6a20*/  IMAD R19, R18, UR21, R7 ;  /* 0x0000001512137c24 */ /* 0x000fe4000f8e0207 */
[----:B--2---:R-:W-:Y:S01]  /*6a30*/  FFMA R6, R8, UR13, R6 ;  /* 0x0000000d08067c23 */ /* 0x004fe20008000006 */
[----:B------:R-:W-:-:S04]  /*6a40*/  IMAD.WIDE.U32 R8, R18, UR20, R10 ;  /* 0x0000001412087c25 */ /* 0x000fc8000f8e000a */
[----:B------:R-:W-:Y:S02]  /*6a50*/  F2FP.F16.F32.PACK_AB R16, RZ, R6 ;  /* 0x00000006ff10723e */ /* 0x000fe400000000ff */
[C---:B------:R-:W-:Y:S02]  /*6a60*/  LEA R6, P2, R8.reuse, UR22, 0x1 ;  /* 0x0000001608067c11 */ /* 0x040fe4000f8408ff */
[----:B------:R-:W-:Y:S01]  /*6a70*/  IADD3 R7, R9, R19, RZ ;  /* 0x0000001309077210 */ /* 0x000fe20007ffe0ff */
[----:B------:R0:W-:Y:S03]  /*6a80*/  @P1 STG.E.U16 desc[UR14][R4.64+0xf2], R16 ;  /* 0x0000f21004001986 */ /* 0x0001e6000c10150e */
[----:B------:R-:W-:-:S05]  /*6a90*/  LEA.HI.X R7, R8, UR23, R7, 0x1, P2 ;  /* 0x0000001708077c11 */ /* 0x000fca00090f0c07 */
[----:B------:R-:W2:Y:S01]  /*6aa0*/  @P3 LDG.E.LTC128B.U16 R15, desc[UR14][R6.64] ;  /* 0x0000000e060f3981 */ /* 0x000ea2000c1e1520 */
[----:B------:R-:W-:Y:S01]  /*6ab0*/  USHF.L.U32 UR6, UR18, 0x6, URZ ;  /* 0x0000000612067899 */ /* 0x000fe2000800063f */
[----:B------:R-:W-:Y:S01]  /*6ac0*/  ISETP.GT.AND P2, PT, R0, 0x1, P0 ;  /* 0x000000010000780c */ /* 0x000fe20000744270 */
[----:B------:R-:W-:Y:S01]  /*6ad0*/  USHF.L.U64.HI UR4, UR18, 0x6, UR19 ;  /* 0x0000000612047899 */ /* 0x000fe20008010213 */
[----:B------:R-:W-:Y:S01]  /*6ae0*/  BSSY B0, `(.L_x_147) ;  /* 0x000000c000007945 */ /* 0x000fe20003800000 */
[----:B------:R-:W-:Y:S02]  /*6af0*/  USHF.L.U32 UR7, UR6, 0x1, URZ ;  /* 0x0000000106077899 */ /* 0x000fe4000800063f */
[----:B------:R-:W-:Y:S01]  /*6b00*/  USHF.L.U64.HI UR4, UR6, 0x1, UR4 ;  /* 0x0000000106047899 */ /* 0x000fe20008010204 */
[----:B--2---:R-:W-:-:S05]  /*6b10*/  HADD2.F32 R8, -RZ, R15.H0_H0 ;  /* 0x2000000fff087230 */ /* 0x004fca0000004100 */
[----:B------:R-:W-:Y:S01]  /*6b20*/  FMUL R9, R8, UR16 ;  /* 0x0000001008097c20 */ /* 0x000fe20008400000 */
[----:B------:R-:W-:-:S03]  /*6b30*/  IADD3 R8, P1, R2, UR7, RZ ;  /* 0x0000000702087c10 */ /* 0x000fc6000ff3e0ff */
[----:B------:R-:W-:-:S05]  /*6b40*/  FFMA R9, R152, UR13, R9 ;  /* 0x0000000d98097c23 */ /* 0x000fca0008000009 */
[----:B0-----:R-:W-:Y:S02]  /*6b50*/  F2FP.F16.F32.PACK_AB R5, RZ, R9 ;  /* 0x00000009ff05723e */ /* 0x001fe400000000ff */
[----:B------:R-:W-:-:S05]  /*6b60*/  IADD3.X R9, R3, UR4, RZ, P1, !PT ;  /* 0x0000000403097c10 */ /* 0x000fca0008ffe4ff */
[----:B------:R0:W-:Y:S01]  /*6b70*/  @P3 STG.E.U16 desc[UR14][R8.64], R5 ;  /* 0x0000000508003986 */ /* 0x0001e2000c10150e */
[----:B------:R-:W-:Y:S05]  /*6b80*/  @!P2 BRA `(.L_x_148) ;  /* 0x000000000004a947 */ /* 0x000fea0003800000 */
[----:B------:R1:W5:Y:S02]  /*6b90*/  LDG.E.LTC128B.U16 R15, desc[UR14][R6.64+0x2] ;  /* 0x0000020e060f7981 */ /* 0x000364000c1e1520 */
.L_x_148:
[----:B------:R-:W-:Y:S05]  /*6ba0*/  BSYNC B0 ;  /* 0x0000000000007941 */ /* 0x000fea0003800000 */
.L_x_147:
[----:B-----5:R-:W-:Y:S01]  /*6bb0*/  HADD2.F32 R16, -RZ, R15.H0_H0 ;  /* 0x2000000fff107230 */ /* 0x020fe20000004100 */
[----:B------:R-:W-:Y:S01]  /*6bc0*/  ISETP.GT.AND P1, PT, R14, 0x48, PT ;  /* 0x000000480e00780c */ /* 0x000fe20003f24270 */
[----:B0-----:R-:W-:Y:S01]  /*6bd0*/  IMAD.WIDE.U32 R4, R18, R17, UR10 ;  /* 0x0000000a12047e25 */ /* 0x001fe2000f8e0011 */
[----:B------:R-:W-:Y:S03]  /*6be0*/  BSSY B0, `(.L_x_149) ;  /* 0x000000c000007945 */ /* 0x000fe60003800000 */
[----:B------:R-:W-:Y:S01]  /*6bf0*/  FMUL R16, R16, UR16 ;  /* 0x0000001010107c20 */ /* 0x000fe20008400000 */
[----:B------:R-:W-:-:S03]  /*6c00*/  IADD3 R18, P3, R10, R4, RZ ;  /* 0x000000040a127210 */ /* 0x000fc60007f7e0ff */
[----:B------:R-:W-:Y:S01]  /*6c10*/  FFMA R16, R153, UR13, R16 ;  /* 0x0000000d99107c23 */ /* 0x000fe20008000010 */
[----:B------:R-:W-:Y:S02]  /*6c20*/  IADD3.X R5, R11, R19, R5, P3, !PT ;  /* 0x000000130b057210 */ /* 0x000fe40001ffe405 */
[----:B------:R-:W-:Y:S02]  /*6c30*/  ISETP.GT.AND P3, PT, R0, RZ, P1 ;  /* 0x000000ff0000720c */ /* 0x000fe40000f64270 */
[----:B------:R-:W-:Y:S02]  /*6c40*/  F2FP.F16.F32.PACK_AB R16, RZ, R16 ;  /* 0x00000010ff10723e */ /* 0x000fe400000000ff */
[----:B------:R-:W-:-:S03]  /*6c50*/  LEA R4, P4, R18, UR22, 0x1 ;  /* 0x0000001612047c11 */ /* 0x000fc6000f8808ff */
[----:B------:R0:W-:Y:S01]  /*6c60*/  @P2 STG.E.U16 desc[UR14][R8.64+0x2], R16 ;  /* 0x0000021008002986 */ /* 0x0001e2000c10150e */
[----:B------:R-:W-:-:S05]  /*6c70*/  LEA.HI.X R5, R18, UR23, R5, 0x1, P4 ;  /* 0x0000001712057c11 */ /* 0x000fca000a0f0c05 */
[----:B------:R-:W-:Y:S05]  /*6c80*/  @!P3 BRA `(.L_x_150) ;  /* 0x000000000004b947 */ /* 0x000fea0003800000 */
[----:B------:R2:W5:Y:S02]  /*6c90*/  LDG.E.LTC128B.U16 R15, desc[UR14][R4.64] ;  /* 0x0000000e040f7981 */ /* 0x000564000c1e1520 */
.L_x_150:
[----:B------:R-:W-:Y:S05]  /*6ca0*/  BSYNC B0 ;  /* 0x0000000000007941 */ /* 0x000fea0003800000 */
.L_x_149:
[----:B0----5:R-:W-:Y:S01]  /*6cb0*/  HADD2.F32 R16, -RZ, R15.H0_H0 ;  /* 0x2000000fff107230 */ /* 0x021fe20000004100 */
[----:B------:R-:W-:Y:S01]  /*6cc0*/  IADD3 R18, P4, R8, UR8, RZ ;  /* 0x0000000808127c10 */ /* 0x000fe2000ff9e0ff */
[----:B------:R-:W-:Y:S01]  /*6cd0*/  BSSY B0, `(.L_x_151) ;  /* 0x0000009000007945 */ /* 0x000fe20003800000 */
[----:B------:R-:W-:Y:S02]  /*6ce0*/  ISETP.GT.AND P2, PT, R0, 0x1, P1 ;  /* 0x000000010000780c */ /* 0x000fe40000f44270 */
[----:B------:R-:W-:-:S04]  /*6cf0*/  FMUL R19, R16, UR16 ;  /* 0x0000001010137c20 */ /* 0x000fc80008400000 */
[----:B------:R-:W-:-:S05]  /*6d00*/  FFMA R19, R154, UR13, R19 ;  /* 0x0000000d9a137c23 */ /* 0x000fca0008000013 */
[----:B------:R-:W-:Y:S02]  /*6d10*/  F2FP.F16.F32.PACK_AB R16, RZ, R19 ;  /* 0x00000013ff10723e */ /* 0x000fe400000000ff */
[----:B------:R-:W-:-:S05]  /*6d20*/  IADD3.X R19, R9, UR5, RZ, P4, !PT ;  /* 0x0000000509137c10 */ /* 0x000fca000a7fe4ff */
[----:B------:R0:W-:Y:S01]  /*6d30*/  @P3 STG.E.U16 desc[UR14][R18.64], R16 ;  /* 0x0000001012003986 */ /* 0x0001e2000c10150e */
[----:B------:R-:W-:Y:S05]  /*6d40*/  @!P2 BRA `(.L_x_152) ;  /* 0x000000000004a947 */ /* 0x000fea0003800000 */
[----:B------:R3:W5:Y:S02]  /*6d50*/  LDG.E.LTC128B.U16 R15, desc[UR14][R4.64+0x2] ;  /* 0x0000020e040f7981 */ /* 0x000764000c1e1520 */
.L_x_152:
[----:B------:R-:W-:Y:S05]  /*6d60*/  BSYNC B0 ;  /* 0x0000000000007941 */ /* 0x000fea0003800000 */
.L_x_151:
[----:B0----5:R-:W-:Y:S01]  /*6d70*/  HADD2.F32 R16, -RZ, R15.H0_H0 ;  /* 0x2000000fff107230 */ /* 0x021fe20000004100 */
[----:B------:R-:W-:Y:S01]  /*6d80*/  ISETP.GT.AND P3, PT, R0, 0x8, P0 ;  /* 0x000000080000780c */ /* 0x000fe20000764270 */
[----:B------:R-:W-:Y:S03]  /*6d90*/  BSSY B0, `(.L_x_153) ;  /* 0x0000007000007945 */ /* 0x000fe60003800000 */
[----:B------:R-:W-:-:S04]  /*6da0*/  FMUL R16, R16, UR16 ;  /* 0x0000001010107c20 */ /* 0x000fc80008400000 */
[----:B------:R-:W-:-:S05]  /*6db0*/  FFMA R16, R155, UR13, R16 ;  /* 0x0000000d9b107c23 */ /* 0x000fca0008000010 */
[----:B------:R-:W-:-:S05]  /*6dc0*/  F2FP.F16.F32.PACK_AB R16, RZ, R16 ;  /* 0x00000010ff10723e */ /* 0x000fca00000000ff */
[----:B------:R0:W-:Y:S01]  /*6dd0*/  @P2 STG.E.U16 desc[UR14][R18.64+0x2], R16 ;  /* 0x0000021012002986 */ /* 0x0001e2000c10150e */
[----:B------:R-:W-:Y:S05]  /*6de0*/  @!P3 BRA `(.L_x_154) ;  /* 0x000000000004b947 */ /* 0x000fea0003800000 */
[----:B------:R4:W5:Y:S02]  /*6df0*/  LDG.E.LTC128B.U16 R15, desc[UR14][R6.64+0x10] ;  /* 0x0000100e060f7981 */ /* 0x000964000c1e1520 */
.L_x_154:
[----:B------:R-:W-:Y:S05]  /*6e00*/  BSYNC B0 ;  /* 0x0000000000007941 */ /* 0x000fea0003800000 */
.L_x_153:
        /* <DEDUP_REMOVED lines=9> */
.L_x_156:
[----:B------:R-:W-:Y:S05]  /*6ea0*/  BSYNC B0 ;  /* 0x0000000000007941 */ /* 0x000fea0003800000 */
.L_x_155:
[----:B-----5:R-:W-:Y:S01]  /*6eb0*/  HADD2.F32 R16, -RZ, R15.H0_H0 ;  /* 0x2000000fff107230 */ /* 0x020fe20000004100 */
        /* <DEDUP_REMOVED lines=8> */
.L_x_158:
[----:B------:R-:W-:Y:S05]  /*6f40*/  BSYNC B0 ;  /* 0x0000000000007941 */ /* 0x000fea0003800000 */
.L_x_157:
[----:B0----5:R-:W-:Y:S01]  /*6f50*/  HADD2.F32 R16, -RZ, R15.H0_H0 ;  /* 0x2000000fff107230 */ /* 0x021fe20000004100 */
[----:B------:R-:W-:Y:S01]  /*6f60*/  ISETP.GT.AND P2, PT, R0, 0x9, P1 ;  /* 0x000000090000780c */ /* 0x000fe20000f44270 */
[----:B------:R-:W-:Y:S01]  /*6f70*/  IMAD.U32 R21, RZ, RZ, UR8 ;  /* 0x00000008ff157e24 */ /* 0x000fe2000f8e00ff */
[----:B------:R-:W-:Y:S01]  /*6f80*/  BSSY B0, `(.L_x_159) ;  /* 0x000000a000007945 */ /* 0x000fe20003800000 */
[----:B------:R-:W-:Y:S02]  /*6f90*/  IMAD.U32 R23, RZ, RZ, UR5 ;  /* 0x00000005ff177e24 */ /* 0x000fe4000f8e00ff */
[----:B------:R-:W-:Y:S01]  /*6fa0*/  FMUL R19, R16, UR16 ;  /* 0x0000001010137c20 */ /* 0x000fe20008400000 */
[----:B------:R-:W-:-:S03]  /*6fb0*/  IADD3 R18, P4, P5, R21, UR7, R2 ;  /* 0x0000000715127c10 */ /* 0x000fc6000fd9e002 */
[----:B------:R-:W-:-:S05]  /*6fc0*/  FFMA R19, R158, UR13, R19 ;  /* 0x0000000d9e137c23 */ /* 0x000fca0008000013 */
[----:B------:R-:W-:Y:S02]  /*6fd0*/  F2FP.F16.F32.PACK_AB R16, RZ, R19 ;  /* 0x00000013ff10723e */ /* 0x000fe400000000ff */
[----:B------:R-:W-:-:S05]  /*6fe0*/  IADD3.X R19, R23, UR4, R3, P4, P5 ;  /* 0x0000000417137c10 */ /* 0x000fca000a7ea403 */
[----:B------:R0:W-:Y:S01]  /*6ff0*/  @P3 STG.E.U16 desc[UR14][R18.64+0x10], R16 ;  /* 0x0000101012003986 */ /* 0x0001e2000c10150e */
[----:B------:R-:W-:Y:S05]  /*7000*/  @!P2 BRA `(.L_x_160) ;  /* 0x000000000004a947 */ /* 0x000fea0003800000 */
[----:B------:R0:W5:Y:S02]  /*7010*/  LDG.E.LTC128B.U16 R15, desc[UR14][R4.64+0x12] ;  /* 0x0000120e040f7981 */ /* 0x000164000c1e1520 */
.L_x_160:
[----:B------:R-:W-:Y:S05]  /*7020*/  BSYNC B0 ;  /* 0x0000000000007941 */ /* 0x000fea0003800000 */
.L_x_159:
        /* <DEDUP_REMOVED lines=9> */
.L_x_162:
[----:B------:R-:W-:Y:S05]  /*70c0*/  BSYNC B0 ;  /* 0x0000000000007941 */ /* 0x000fea0003800000 */
.L_x_161:
        /* <DEDUP_REMOVED lines=9> */
.L_x_164:
[----:B------:R-:W-:Y:S05]  /*7160*/  BSYNC B0 ;  /* 0x0000000000007941 */ /* 0x000fea0003800000 */
.L_x_163:
        /* <DEDUP_REMOVED lines=9> */
.L_x_166:
[----:B------:R-:W-:Y:S05]  /*7200*/  BSYNC B0 ;  /* 0x0000000000007941 */ /* 0x000fea0003800000 */
.L_x_165:
        /* <DEDUP_REMOVED lines=9> */
.L_x_168:
[----:B------:R-:W-:Y:S05]  /*72a0*/  BSYNC B0 ;  /* 0x0000000000007941 */ /* 0x000fea0003800000 */
.L_x_167:
        /* <DEDUP_REMOVED lines=9> */
.L_x_170:
[----:B------:R-:W-:Y:S05]  /*7340*/  BSYNC B0 ;  /* 0x0000000000007941 */ /* 0x000fea0003800000 */
.L_x_169:
        /* <DEDUP_REMOVED lines=9> */
.L_x_172:
[----:B------:R-:W-:Y:S05]  /*73e0*/  BSYNC B0 ;  /* 0x0000000000007941 */ /* 0x000fea0003800000 */
.L_x_171:
        /* <DEDUP_REMOVED lines=9> */
.L_x_174:
[----:B------:R-:W-:Y:S05]  /*7480*/  BSYNC B0 ;  /* 0x0000000000007941 */ /* 0x000fea0003800000 */
.L_x_173:
        /* <DEDUP_REMOVED lines=9> */
.L_x_176:
[----:B------:R-:W-:Y:S05]  /*7520*/  BSYNC B0 ;  /* 0x0000000000007941 */ /* 0x000fea0003800000 */
.L_x_175:
        /* <DEDUP_REMOVED lines=9> */
.L_x_178:
[----:B------:R-:W-:Y:S05]  /*75c0*/  BSYNC B0 ;  /* 0x0000000000007941 */ /* 0x000fea0003800000 */
.L_x_177:
        /* <DEDUP_REMOVED lines=9> */
.L_x_180:
[----:B------:R-:W-:Y:S05]  /*7660*/  BSYNC B0 ;  /* 0x0000000000007941 */ /* 0x000fea0003800000 */
.L_x_179:
        /* <DEDUP_REMOVED lines=9> */
.L_x_182:
[----:B------:R-:W-:Y:S05]  /*7700*/  BSYNC B0 ;  /* 0x0000000000007941 */ /* 0x000fea0003800000 */
.L_x_181:
        /* <DEDUP_REMOVED lines=9> */
.L_x_184:
[----:B------:R-:W-:Y:S05]  /*77a0*/  BSYNC B0 ;  /* 0x0000000000007941 */ /* 0x000fea0003800000 */
.L_x_183:
        /* <DEDUP_REMOVED lines=9> */
.L_x_186:
[----:B------:R-:W-:Y:S05]  /*7840*/  BSYNC B0 ;  /* 0x0000000000007941 */ /* 0x000fea0003800000 */
.L_x_185:
        /* <DEDUP_REMOVED lines=9> */
.L_x_188:
[----:B------:R-:W-:Y:S05]  /*78e0*/  BSYNC B0 ;  /* 0x0000000000007941 */ /* 0x000fea0003800000 */
.L_x_187:
        /* <DEDUP_REMOVED lines=9> */
.L_x_190:
[----:B------:R-:W-:Y:S05]  /*7980*/  BSYNC B0 ;  /* 0x0000000000007941 */ /* 0x000fea0003800000 */
.L_x_189:
        /* <DEDUP_REMOVED lines=9> */
.L_x_192:
[----:B------:R-:W-:Y:S05]  /*7a20*/  BSYNC B0 ;  /* 0x0000000000007941 */ /* 0x000fea0003800000 */
.L_x_191:
        /* <DEDUP_REMOVED lines=9> */
.L_x_194:
[----:B------:R-:W-:Y:S05]  /*7ac0*/  BSYNC B0 ;  /* 0x0000000000007941 */ /* 0x000fea0003800000 */
.L_x_193:
        /* <DEDUP_REMOVED lines=9> */
.L_x_196:
[----:B------:R-:W-:Y:S05]  /*7b60*/  BSYNC B0 ;  /* 0x0000000000007941 */ /* 0x000fea0003800000 */
.L_x_195:
        /* <DEDUP_REMOVED lines=9> */
.L_x_198:
[----:B------:R-:W-:Y:S05]  /*7c00*/  BSYNC B0 ;  /* 0x0000000000007941 */ /* 0x000fea0003800000 */
.L_x_197:
        /* <DEDUP_REMOVED lines=9> */
.L_x_200:
[----:B------:R-:W-:Y:S05]  /*7ca0*/  BSYNC B0 ;  /* 0x0000000000007941 */ /* 0x000fea0003800000 */
.L_x_199:
        /* <DEDUP_REMOVED lines=9> */
.L_x_202:
[----:B------:R-:W-:Y:S05]  /*7d40*/  BSYNC B0 ;  /* 0x0000000000007941 */ /* 0x000fea0003800000 */
.L_x_201:
        /* <DEDUP_REMOVED lines=9> */
.L_x_204:
[----:B------:R-:W-:Y:S05]  /*7de0*/  BSYNC B0 ;  /* 0x0000000000007941 */ /* 0x000fea0003800000 */
.L_x_203:
        /* <DEDUP_REMOVED lines=9> */
.L_x_206:
[----:B------:R-:W-:Y:S05]  /*7e80*/  BSYNC B0 ;  /* 0x0000000000007941 */ /* 0x000fea0003800000 */
.L_x_205:
        /* <DEDUP_REMOVED lines=9> */
.L_x_208:
[----:B------:R-:W-:Y:S05]  /*7f20*/  BSYNC B0 ;  /* 0x0000000000007941 */ /* 0x000fea0003800000 */
.L_x_207:
        /* <DEDUP_REMOVED lines=9> */
.L_x_210:
[----:B------:R-:W-:Y:S05]  /*7fc0*/  BSYNC B0 ;  /* 0x0000000000007941 */ /* 0x000fea0003800000 */
.L_x_209:
        /* <DEDUP_REMOVED lines=9> */
.L_x_212:
[----:B------:R-:W-:Y:S05]  /*8060*/  BSYNC B0 ;  /* 0x0000000000007941 */ /* 0x000fea0003800000 */
.L_x_211:
        /* <DEDUP_REMOVED lines=9> */
.L_x_214:
[----:B------:R-:W-:Y:S05]  /*8100*/  BSYNC B0 ;  /* 0x0000000000007941 */ /* 0x000fea0003800000 */
.L_x_213:
        /* <DEDUP_REMOVED lines=9> */
.L_x_216:
[----:B------:R-:W-:Y:S05]  /*81a0*/  BSYNC B0 ;  /* 0x0000000000007941 */ /* 0x000fea0003800000 */
.L_x_215:
        /* <DEDUP_REMOVED lines=9> */
.L_x_218:
[----:B------:R-:W-:Y:S05]  /*8240*/  BSYNC B0 ;  /* 0x0000000000007941 */ /* 0x000fea0003800000 */
.L_x_217:
        /* <DEDUP_REMOVED lines=9> */
.L_x_220:
[----:B------:R-:W-:Y:S05]  /*82e0*/  BSYNC B0 ;  /* 0x0000000000007941 */ /* 0x000fea0003800000 */
.L_x_219:
        /* <DEDUP_REMOVED lines=9> */
.L_x_222:
[----:B------:R-:W-:Y:S05]  /*8380*/  BSYNC B0 ;  /* 0x0000000000007941 */ /* 0x000fea0003800000 */
.L_x_221:
        /* <DEDUP_REMOVED lines=9> */
.L_x_224:
[----:B------:R-:W-:Y:S05]  /*8420*/  BSYNC B0 ;  /* 0x0000000000007941 */ /* 0x000fea0003800000 */
.L_x_223:
        /* <DEDUP_REMOVED lines=9> */
.L_x_226:
[----:B------:R-:W-:Y:S05]  /*84c0*/  BSYNC B0 ;  /* 0x0000000000007941 */ /* 0x000fea0003800000 */
.L_x_225:
        /* <DEDUP_REMOVED lines=9> */
.L_x_228:
[----:B------:R-:W-:Y:S05]  /*8560*/  BSYNC B0 ;  /* 0x0000000000007941 */ /* 0x000fea0003800000 */
.L_x_227:
        /* <DEDUP_REMOVED lines=9> */
.L_x_230:
[----:B------:R-:W-:Y:S05]  /*8600*/  BSYNC B0 ;  /* 0x0000000000007941 */ /* 0x000fea0003800000 */
.L_x_229:
        /* <DEDUP_REMOVED lines=9> */
.L_x_232:
[----:B------:R-:W-:Y:S05]  /*86a0*/  BSYNC B0 ;  /* 0x0000000000007941 */ /* 0x000fea0003800000 */
.L_x_231:
        /* <DEDUP_REMOVED lines=9> */
.L_x_234:
[----:B------:R-:W-:Y:S05]  /*8740*/  BSYNC B0 ;  /* 0x0000000000007941 */ /* 0x000fea0003800000 */
.L_x_233:
        /* <DEDUP_REMOVED lines=9> */
.L_x_236:
[----:B------:R-:W-:Y:S05]  /*87e0*/  BSYNC B0 ;  /* 0x0000000000007941 */ /* 0x000fea0003800000 */
.L_x_235:
        /* <DEDUP_REMOVED lines=9> */
.L_x_238:
[----:B------:R-:W-:Y:S05]  /*8880*/  BSYNC B0 ;  /* 0x0000000000007941 */ /* 0x000fea0003800000 */
.L_x_237:
        /* <DEDUP_REMOVED lines=9> */
.L_x_240:
[----:B------:R-:W-:Y:S05]  /*8920*/  BSYNC B0 ;  /* 0x0000000000007941 */ /* 0x000fea0003800000 */
.L_x_239:
        /* <DEDUP_REMOVED lines=9> */
.L_x_242:
[----:B------:R-:W-:Y:S05]  /*89c0*/  BSYNC B0 ;  /* 0x0000000000007941 */ /* 0x000fea0003800000 */
.L_x_241:
        /* <DEDUP_REMOVED lines=9> */
.L_x_244:
[----:B------:R-:W-:Y:S05]  /*8a60*/  BSYNC B0 ;  /* 0x0000000000007941 */ /* 0x000fea0003800000 */
.L_x_243:
        /* <DEDUP_REMOVED lines=9> */
.L_x_246:
[----:B------:R-:W-:Y:S05]  /*8b00*/  BSYNC B0 ;  /* 0x0000000000007941 */ /* 0x000fea0003800000 */
.L_x_245:
        /* <DEDUP_REMOVED lines=9> */
.L_x_248:
[----:B------:R-:W-:Y:S05]  /*8ba0*/  BSYNC B0 ;  /* 0x0000000000007941 */ /* 0x000fea0003800000 */
.L_x_247:
        /* <DEDUP_REMOVED lines=9> */
.L_x_250:
[----:B------:R-:W-:Y:S05]  /*8c40*/  BSYNC B0 ;  /* 0x0000000000007941 */ /* 0x000fea0003800000 */
.L_x_249:
        /* <DEDUP_REMOVED lines=9> */
.L_x_252:
[----:B------:R-:W-:Y:S05]  /*8ce0*/  BSYNC B0 ;  /* 0x0000000000007941 */ /* 0x000fea0003800000 */
.L_x_251:
        /* <DEDUP_REMOVED lines=9> */
.L_x_254:
[----:B------:R-:W-:Y:S05]  /*8d80*/  BSYNC B0 ;  /* 0x0000000000007941 */ /* 0x000fea0003800000 */
.L_x_253:
        /* <DEDUP_REMOVED lines=9> */
.L_x_256:
[----:B------:R-:W-:Y:S05]  /*8e20*/  BSYNC B0 ;  /* 0x0000000000007941 */ /* 0x000fea0003800000 */
.L_x_255:
        /* <DEDUP_REMOVED lines=9> */
.L_x_258:
[----:B------:R-:W-:Y:S05]  /*8ec0*/  BSYNC B0 ;  /* 0x0000000000007941 */ /* 0x000fea0003800000 */
.L_x_257:
        /* <DEDUP_REMOVED lines=9> */
.L_x_260:
[----:B------:R-:W-:Y:S05]  /*8f60*/  BSYNC B0 ;  /* 0x0000000000007941 */ /* 0x000fea0003800000 */
.L_x_259:
        /* <DEDUP_REMOVED lines=9> */
.L_x_262:
[----:B------:R-:W-:Y:S05]  /*9000*/  BSYNC B0 ;  /* 0x0000000000007941 */ /* 0x000fea0003800000 */
.L_x_261:
        /* <DEDUP_REMOVED lines=9> */
.L_x_264:
[----:B------:R-:W-:Y:S05]  /*90a0*/  BSYNC B0 ;  /* 0x0000000000007941 */ /* 0x000fea0003800000 */
.L_x_263:
        /* <DEDUP_REMOVED lines=9> */
.L_x_266:
[----:B------:R-:W-:Y:S05]  /*9140*/  BSYNC B0 ;  /* 0x0000000000007941 */ /* 0x000fea0003800000 */
.L_x_265:
        /* <DEDUP_REMOVED lines=9> */
.L_x_268:
[----:B------:R-:W-:Y:S05]  /*91e0*/  BSYNC B0 ;  /* 0x0000000000007941 */ /* 0x000fea0003800000 */
.L_x_267:
[----:B01--45:R-:W-:Y:S01]  /*91f0*/  HADD2.F32 R6, -RZ, R15.H0_H0 ;  /* 0x2000000fff067230 */ /* 0x033fe20000004100 */
        /* <DEDUP_REMOVED lines=8> */
.L_x_270:
[----:B------:R-:W-:Y:S05]  /*9280*/  BSYNC B0 ;  /* 0x0000000000007941 */ /* 0x000fea0003800000 */
.L_x_269:
[----:B0----5:R-:W-:Y:S01]  /*9290*/  HADD2.F32 R6, -RZ, R15.H0_H0 ;  /* 0x2000000fff067230 */ /* 0x021fe20000004100 */
[----:B------:R-:W-:Y:S01]  /*92a0*/  ISETP.GT.AND P1, PT, R0, 0x79, P1 ;  /* 0x000000790000780c */ /* 0x000fe20000f24270 */
[----:B------:R-:W-:Y:S01]  /*92b0*/  BSSY B0, `(.L_x_271) ;  /* 0x000000b000007945 */ /* 0x000fe20003800000 */
[----:B------:R-:W-:Y:S02]  /*92c0*/  IADD3 R20, P0, R12, 0x80, RZ ;  /* 0x000000800c147810 */ /* 0x000fe40007f1e0ff */
[----:B------:R-:W-:Y:S01]  /*92d0*/  FMUL R7, R6, UR16 ;  /* 0x0000001006077c20 */ /* 0x000fe20008400000 */
[----:B------:R-:W-:-:S03]  /*92e0*/  @P2 IMAD.MOV.U32 R6, RZ, RZ, R18 ;  /* 0x000000ffff062224 */ /* 0x000fc600078e0012 */
[----:B------:R-:W-:-:S05]  /*92f0*/  FFMA R7, R214, UR13, R7 ;  /* 0x0000000dd6077c23 */ /* 0x000fca0008000007 */
[----:B------:R-:W-:-:S04]  /*9300*/  F2FP.F16.F32.PACK_AB R7, RZ, R7 ;  /* 0x00000007ff07723e */ /* 0x000fc800000000ff */
[----:B------:R-:W-:Y:S01]  /*9310*/  PRMT R8, R7, 0x7610, R8 ;  /* 0x0000761007087816 */ /* 0x000fe20000000008 */
[----:B------:R-:W-:-:S05]  /*9320*/  @P2 IMAD.MOV.U32 R7, RZ, RZ, R19 ;  /* 0x000000ffff072224 */ /* 0x000fca00078e0013 */
[----:B------:R0:W-:Y:S01]  /*9330*/  @P2 STG.E.U16 desc[UR14][R6.64+0xf0], R8 ;  /* 0x0000f00806002986 */ /* 0x0001e2000c10150e */
[----:B------:R-:W-:Y:S05]  /*9340*/  @!P1 BRA `(.L_x_272) ;  /* 0x0000000000049947 */ /* 0x000fea0003800000 */
[----:B------:R4:W5:Y:S02]  /*9350*/  LDG.E.LTC128B.U16 R15, desc[UR14][R4.64+0xf2] ;  /* 0x0000f20e040f7981 */ /* 0x000964000c1e1520 */
.L_x_272:
[----:B------:R-:W-:Y:S05]  /*9360*/  BSYNC B0 ;  /* 0x0000000000007941 */ /* 0x000fea0003800000 */
.L_x_271:
[----:B-12345:R-:W-:Y:S02]  /*9370*/  HADD2.F32 R4, -RZ, R15.H0_H0 ;  /* 0x2000000fff047230 */ /* 0x03efe40000004100 */
[----:B------:R-:W-:Y:S01]  /*9380*/  IMAD.X R5, RZ, RZ, R13, P0 ;  /* 0x000000ffff057224 */ /* 0x000fe200000e060d */
[----:B------:R-:W-:Y:S01]  /*9390*/  ISETP.GT.AND P0, PT, R14, 0x80, PT ;  /* 0x000000800e00780c */ /* 0x000fe20003f04270 */
[----:B0-----:R-:W-:-:S04]  /*93a0*/  IMAD.WIDE.U32 R6, R20, UR20, R10 ;  /* 0x0000001414067c25 */ /* 0x001fc8000f8e000a */
[----:B------:R-:W-:Y:S01]  /*93b0*/  FMUL R4, R4, UR16 ;  /* 0x0000001004047c20 */ /* 0x000fe20008400000 */
[----:B------:R-:W-:Y:S01]  /*93c0*/  ISETP.GT.AND P3, PT, R0, RZ, P0 ;  /* 0x000000ff0000720c */ /* 0x000fe20000764270 */
[----:B------:R-:W-:Y:S02]  /*93d0*/  IMAD R5, R5, UR20, RZ ;  /* 0x0000001405057c24 */ /* 0x000fe4000f8e02ff */
[----:B------:R-:W-:Y:S02]  /*93e0*/  FFMA R4, R215, UR13, R4 ;  /* 0x0000000dd7047c23 */ /* 0x000fe40008000004 */
[----:B------:R-:W-:-:S03]  /*93f0*/  IMAD R21, R20, UR21, R5 ;  /* 0x0000001514157c24 */ /* 0x000fc6000f8e0205 */
[----:B------:R-:W-:Y:S01]  /*9400*/  F2FP.F16.F32.PACK_AB R8, RZ, R4 ;  /* 0x00000004ff08723e */ /* 0x000fe200000000ff */
[----:B------:R-:W-:Y:S01]  /*9410*/  IMAD.IADD R5, R7, 0x1, R21 ;  /* 0x0000000107057824 */ /* 0x000fe200078e0215 */
[----:B------:R-:W-:Y:S02]  /*9420*/  LEA R4, P2, R6, UR22, 0x1 ;  /* 0x0000001606047c11 */ /* 0x000fe4000f8408ff */
[----:B------:R-:W-:Y:S02]  /*9430*/  PRMT R9, R8, 0x7610, R9 ;  /* 0x0000761008097816 */ /* 0x000fe40000000009 */
[----:B------:R-:W-:-:S03]  /*9440*/  LEA.HI.X R5, R6, UR23, R5, 0x1, P2 ;  /* 0x0000001706057c11 */ /* 0x000fc600090f0c05 */
[----:B------:R0:W-:Y:S04]  /*9450*/  @P1 STG.E.U16 desc[UR14][R18.64+0xf2], R9 ;  /* 0x0000f20912001986 */ /* 0x0001e8000c10150e */
[----:B------:R-:W2:Y:S01]  /*9460*/  @P3 LDG.E.LTC128B.U16 R15, desc[UR14][R4.64] ;  /* 0x0000000e040f3981 */ /* 0x000ea2000c1e1520 */
[----:B------:R-:W-:Y:S01]  /*9470*/  USHF.L.U32 UR4, UR18, 0x8, URZ ;  /* 0x0000000812047899 */ /* 0x000fe2000800063f */
[----:B------:R-:W-:Y:S01]  /*9480*/  ISETP.GT.AND P2, PT, R0, 0x1, P0 ;  /* 0x000000010000780c */ /* 0x000fe20000744270 */
[----:B------:R-:W-:Y:S01]  /*9490*/  USHF.L.U64.HI UR6, UR18, 0x8, UR19 ;  /* 0x0000000812067899 */ /* 0x000fe20008010213 */
[----:B------:R-:W-:Y:S03]  /*94a0*/  BSSY B0, `(.L_x_273) ;  /* 0x000000a000007945 */ /* 0x000fe60003800000 */
[----:B------:R-:W-:-:S04]  /*94b0*/  IADD3 R8, P1, R2, UR4, RZ ;  /* 0x0000000402087c10 */ /* 0x000fc8000ff3e0ff */
[----:B0-----:R-:W-:Y:S01]  /*94c0*/  IADD3.X R9, R3, UR6, RZ, P1, !PT ;  /* 0x0000000603097c10 */ /* 0x001fe20008ffe4ff */
[----:B--2---:R-:W-:-:S05]  /*94d0*/  HADD2.F32 R6, -RZ, R15.H0_H0 ;  /* 0x2000000fff067230 */ /* 0x004fca0000004100 */
[----:B------:R-:W-:-:S04]  /*94e0*/  FMUL R7, R6, UR16 ;  /* 0x0000001006077c20 */ /* 0x000fc80008400000 */
[----:B------:R-:W-:-:S05]  /*94f0*/  FFMA R7, R88, UR13, R7 ;  /* 0x0000000d58077c23 */ /* 0x000fca0008000007 */
[----:B------:R-:W-:-:S05]  /*9500*/  F2FP.F16.F32.PACK_AB R7, RZ, R7 ;  /* 0x00000007ff07723e */ /* 0x000fca00000000ff */
[----:B------:R0:W-:Y:S01]  /*9510*/  @P3 STG.E.U16 desc[UR14][R8.64], R7 ;  /* 0x0000000708003986 */ /* 0x0001e2000c10150e */
[----:B------:R-:W-:Y:S05]  /*9520*/  @!P2 BRA `(.L_x_274) ;  /* 0x000000000004a947 */ /* 0x000fea0003800000 */
[----:B------:R1:W5:Y:S02]  /*9530*/  LDG.E.LTC128B.U16 R15, desc[UR14][R4.64+0x2] ;  /* 0x0000020e040f7981 */ /* 0x000364000c1e1520 */
.L_x_274:
[----:B------:R-:W-:Y:S05]  /*9540*/  BSYNC B0 ;  /* 0x0000000000007941 */ /* 0x000fea0003800000 */
.L_x_273:
        /* <DEDUP_REMOVED lines=15> */
.L_x_276:
[----:B------:R-:W-:Y:S05]  /*9640*/  BSYNC B0 ;  /* 0x0000000000007941 */ /* 0x000fea0003800000 */
.L_x_275:
        /* <DEDUP_REMOVED lines=11> */
.L_x_278:
[----:B------:R-:W-:Y:S05]  /*9700*/  BSYNC B0 ;  /* 0x0000000000007941 */ /* 0x000fea0003800000 */
.L_x_277:
        /* <DEDUP_REMOVED lines=9> */
.L_x_280:
[----:B------:R-:W-:Y:S05]  /*97a0*/  BSYNC B0 ;  /* 0x0000000000007941 */ /* 0x000fea0003800000 */
.L_x_279:
        /* <DEDUP_REMOVED lines=9> */
.L_x_282:
[----:B------:R-:W-:Y:S05]  /*9840*/  BSYNC B0 ;  /* 0x0000000000007941 */ /* 0x000fea0003800000 */
.L_x_281:
        /* <DEDUP_REMOVED lines=9> */
.L_x_284:
[----:B------:R-:W-:Y:S05]  /*98e0*/  BSYNC B0 ;  /* 0x0000000000007941 */ /* 0x000fea0003800000 */
.L_x_283:
[----:B0----5:R-:W-:Y:S01]  /*98f0*/  HADD2.F32 R16, -RZ, R15.H0_H0 ;  /* 0x2000000fff107230 */ /* 0x021fe20000004100 */
[----:B------:R-:W-:Y:S01]  /*9900*/  MOV R23, UR6 ;  /* 0x0000000600177c02 */ /* 0x000fe20008000f00 */
[----:B------:R-:W-:Y:S01]  /*9910*/  IMAD.U32 R21, RZ, RZ, UR4 ;  /* 0x00000004ff157e24 */ /* 0x000fe2000f8e00ff */
[----:B------:R-:W-:Y:S01]  /*9920*/  ISETP.GT.AND P2, PT, R0, 0x9, P1 ;  /* 0x000000090000780c */ /* 0x000fe20000f44270 */
[----:B------:R-:W-:Y:S01]  /*9930*/  BSSY B0, `(.L_x_285) ;  /* 0x0000009000007945 */ /* 0x000fe20003800000 */
[----:B------:R-:W-:Y:S02]  /*9940*/  FMUL R19, R16, UR16 ;  /* 0x0000001010137c20 */ /* 0x000fe40008400000 */
[----:B------:R-:W-:Y:S02]  /*9950*/  IADD3 R18, P4, P5, R2, UR8, R21 ;  /* 0x0000000802127c10 */ /* 0x000fe4000fd9e015 */
[----:B------:R-:W-:-:S05]  /*9960*/  FFMA R19, R94, UR13, R19 ;  /* 0x0000000d5e137c23 */ /* 0x000fca0008000013 */
[----:B------:R-:W-:Y:S02]  /*9970*/  F2FP.F16.F32.PACK_AB R16, RZ, R19 ;  /* 0x00000013ff10723e */ /* 0x000fe400000000ff */
[----:B------:R-:W-:-:S05]  /*9980*/  IADD3.X R19, R3, UR5, R23, P4, P5 ;  /* 0x0000000503137c10 */ /* 0x000fca000a7ea417 */
[----:B------:R0:W-:Y:S01]  /*9990*/  @P3 STG.E.U16 desc[UR14][R18.64+0x10], R16 ;  /* 0x0000101012003986 */ /* 0x0001e2000c10150e */
[----:B------:R-:W-:Y:S05]  /*99a0*/  @!P2 BRA `(.L_x_286) ;  /* 0x000000000004a947 */ /* 0x000fea0003800000 */
[----:B------:R0:W5:Y:S02]  /*99b0*/  LDG.E.LTC128B.U16 R15, desc[UR14][R6.64+0x12] ;  /* 0x0000120e060f7981 */ /* 0x000164000c1e1520 */
.L_x_286:
[----:B------:R-:W-:Y:S05]  /*99c0*/  BSYNC B0 ;  /* 0x0000000000007941 */ /* 0x000fea0003800000 */
.L_x_285:
        /* <DEDUP_REMOVED lines=9> */
.L_x_288:
[----:B------:R-:W-:Y:S05]  /*9a60*/  BSYNC B0 ;  /* 0x0000000000007941 */ /* 0x000fea0003800000 */
.L_x_287:
        /* <DEDUP_REMOVED lines=9> */
.L_x_290:
[----:B------:R-:W-:Y:S05]  /*9b00*/  BSYNC B0 ;  /* 0x0000000000007941 */ /* 0x000fea0003800000 */
.L_x_289:
        /* <DEDUP_REMOVED lines=9> */
.L_x_292:
[----:B------:R-:W-:Y:S05]  /*9ba0*/  BSYNC B0 ;  /* 0x0000000000007941 */ /* 0x000fea0003800000 */
.L_x_291:
        /* <DEDUP_REMOVED lines=9> */
.L_x_294:
[----:B------:R-:W-:Y:S05]  /*9c40*/  BSYNC B0 ;  /* 0x0000000000007941 */ /* 0x000fea0003800000 */
.L_x_293:
        /* <DEDUP_REMOVED lines=9> */
.L_x_296:
[----:B------:R-:W-:Y:S05]  /*9ce0*/  BSYNC B0 ;  /* 0x0000000000007941 */ /* 0x000fea0003800000 */
.L_x_295:
        /* <DEDUP_REMOVED lines=9> */
.L_x_298:
[----:B------:R-:W-:Y:S05]  /*9d80*/  BSYNC B0 ;  /* 0x0000000000007941 */ /* 0x000fea0003800000 */
.L_x_297:
        /* <DEDUP_REMOVED lines=9> */
.L_x_300:
[----:B------:R-:W-:Y:S05]  /*9e20*/  BSYNC B0 ;  /* 0x0000000000007941 */ /* 0x000fea0003800000 */
.L_x_299:
        /* <DEDUP_REMOVED lines=9> */
.L_x_302:
[----:B------:R-:W-:Y:S05]  /*9ec0*/  BSYNC B0 ;  /* 0x0000000000007941 */ /* 0x000fea0003800000 */
.L_x_301:
        /* <DEDUP_REMOVED lines=9> */
.L_x_304:
[----:B------:R-:W-:Y:S05]  /*9f60*/  BSYNC B0 ;  /* 0x0000000000007941 */ /* 0x000fea0003800000 */
.L_x_303:
        /* <DEDUP_REMOVED lines=9> */
.L_x_306:
[----:B------:R-:W-:Y:S05]  /*a000*/  BSYNC B0 ;  /* 0x0000000000007941 */ /* 0x000fea0003800000 */
.L_x_305:
        /* <DEDUP_REMOVED lines=9> */
.L_x_308:
[----:B------:R-:W-:Y:S05]  /*a0a0*/  BSYNC B0 ;  /* 0x0000000000007941 */ /* 0x000fea0003800000 */
.L_x_307:
        /* <DEDUP_REMOVED lines=9> */
.L_x_310:
[----:B------:R-:W-:Y:S05]  /*a140*/  BSYNC B0 ;  /* 0x0000000000007941 */ /* 0x000fea0003800000 */
.L_x_309:
        /* <DEDUP_REMOVED lines=9> */
.L_x_312:
[----:B------:R-:W-:Y:S05]  /*a1e0*/  BSYNC B0 ;  /* 0x0000000000007941 */ /* 0x000fea0003800000 */
.L_x_311:
        /* <DEDUP_REMOVED lines=9> */
.L_x_314:
[----:B------:R-:W-:Y:S05]  /*a280*/  BSYNC B0 ;  /* 0x0000000000007941 */ /* 0x000fea0003800000 */
.L_x_313:
        /* <DEDUP_REMOVED lines=9> */
.L_x_316:
[----:B------:R-:W-:Y:S05]  /*a320*/  BSYNC B0 ;  /* 0x0000000000007941 */ /* 0x000fea0003800000 */
.L_x_315:
        /* <DEDUP_REMOVED lines=9> */
.L_x_318:
[----:B------:R-:W-:Y:S05]  /*a3c0*/  BSYNC B0 ;  /* 0x0000000000007941 */ /* 0x000fea0003800000 */
.L_x_317:
        /* <DEDUP_REMOVED lines=9> */
.L_x_320:
[----:B------:R-:W-:Y:S05]  /*a460*/  BSYNC B0 ;  /* 0x0000000000007941 */ /* 0x000fea0003800000 */
.L_x_319:
        /* <DEDUP_REMOVED lines=9> */
.L_x_322:
[----:B------:R-:W-:Y:S05]  /*a500*/  BSYNC B0 ;  /* 0x0000000000007941 */ /* 0x000fea0003800000 */
.L_x_321:
        /* <DEDUP_REMOVED lines=9> */
.L_x_324:
[----:B------:R-:W-:Y:S05]  /*a5a0*/  BSYNC B0 ;  /* 0x0000000000007941 */ /* 0x000fea0003800000 */
.L_x_323:
        /* <DEDUP_REMOVED lines=9> */
.L_x_326:
[----:B------:R-:W-:Y:S05]  /*a640*/  BSYNC B0 ;  /* 0x0000000000007941 */ /* 0x000fea0003800000 */
.L_x_325:
        /* <DEDUP_REMOVED lines=9> */
.L_x_328:
[----:B------:R-:W-:Y:S05]  /*a6e0*/  BSYNC B0 ;  /* 0x0000000000007941 */ /* 0x000fea0003800000 */
.L_x_327:
        /* <DEDUP_REMOVED lines=9> */
.L_x_330:
[----:B------:R-:W-:Y:S05]  /*a780*/  BSYNC B0 ;  /* 0x0000000000007941 */ /* 0x000fea0003800000 */
.L_x_329:
        /* <DEDUP_REMOVED lines=9> */
.L_x_332:
[----:B------:R-:W-:Y:S05]  /*a820*/  BSYNC B0 ;  /* 0x0000000000007941 */ /* 0x000fea0003800000 */
.L_x_331:
        /* <DEDUP_REMOVED lines=9> */
.L_x_334:
[----:B------:R-:W-:Y:S05]  /*a8c0*/  BSYNC B0 ;  /* 0x0000000000007941 */ /* 0x000fea0003800000 */
.L_x_333:
        /* <DEDUP_REMOVED lines=9> */
.L_x_336:
[----:B------:R-:W-:Y:S05]  /*a960*/  BSYNC B0 ;  /* 0x0000000000007941 */ /* 0x000fea0003800000 */
.L_x_335:
        /* <DEDUP_REMOVED lines=9> */
.L_x_338:
[----:B------:R-:W-:Y:S05]  /*aa00*/  BSYNC B0 ;  /* 0x0000000000007941 */ /* 0x000fea0003800000 */
.L_x_337:
        /* <DEDUP_REMOVED lines=9> */
.L_x_340:
[----:B------:R-:W-:Y:S05]  /*aaa0*/  BSYNC B0 ;  /* 0x0000000000007941 */ /* 0x000fea0003800000 */
.L_x_339:
        /* <DEDUP_REMOVED lines=9> */
.L_x_342:
[----:B------:R-:W-:Y:S05]  /*ab40*/  BSYNC B0 ;  /* 0x0000000000007941 */ /* 0x000fea0003800000 */
.L_x_341:
        /* <DEDUP_REMOVED lines=9> */
.L_x_344:
[----:B------:R-:W-:Y:S05]  /*abe0*/  BSYNC B0 ;  /* 0x0000000000007941 */ /* 0x000fea0003800000 */
.L_x_343:
        /* <DEDUP_REMOVED lines=9> */
.L_x_346:
[----:B------:R-:W-:Y:S05]  /*ac80*/  BSYNC B0 ;  /* 0x0000000000007941 */ /* 0x000fea0003800000 */
.L_x_345:
        /* <DEDUP_REMOVED lines=9> */
.L_x_348:
[----:B------:R-:W-:Y:S05]  /*ad20*/  BSYNC B0 ;  /* 0x0000000000007941 */ /* 0x000fea0003800000 */
.L_x_347:
        /* <DEDUP_REMOVED lines=9> */
.L_x_350:
[----:B------:R-:W-:Y:S05]  /*adc0*/  BSYNC B0 ;  /* 0x0000000000007941 */ /* 0x000fea0003800000 */
.L_x_349:
        /* <DEDUP_REMOVED lines=9> */
.L_x_352:
[----:B------:R-:W-:Y:S05]  /*ae60*/  BSYNC B0 ;  /* 0x0000000000007941 */ /* 0x000fea0003800000 */
.L_x_351:
        /* <DEDUP_REMOVED lines=9> */
.L_x_354:
[----:B------:R-:W-:Y:S05]  /*af00*/  BSYNC B0 ;  /* 0x0000000000007941 */ /* 0x000fea0003800000 */
.L_x_353:
        /* <DEDUP_REMOVED lines=9> */
.L_x_356:
[----:B------:R-:W-:Y:S05]  /*afa0*/  BSYNC B0 ;  /* 0x0000000000007941 */ /* 0x000fea0003800000 */
.L_x_355:
        /* <DEDUP_REMOVED lines=9> */
.L_x_358:
[----:B------:R-:W-:Y:S05]  /*b040*/  BSYNC B0 ;  /* 0x0000000000007941 */ /* 0x000fea0003800000 */
.L_x_357:
        /* <DEDUP_REMOVED lines=9> */
.L_x_360:
[----:B------:R-:W-:Y:S05]  /*b0e0*/  BSYNC B0 ;  /* 0x0000000000007941 */ /* 0x000fea0003800000 */
.L_x_359:
        /* <DEDUP_REMOVED lines=9> */
.L_x_362:
[----:B------:R-:W-:Y:S05]  /*b180*/  BSYNC B0 ;  /* 0x0000000000007941 */ /* 0x000fea0003800000 */
.L_x_361:
        /* <DEDUP_REMOVED lines=9> */
.L_x_364:
[----:B------:R-:W-:Y:S05]  /*b220*/  BSYNC B0 ;  /* 0x0000000000007941 */ /* 0x000fea0003800000 */
.L_x_363:
        /* <DEDUP_REMOVED lines=9> */
.L_x_366:
[----:B------:R-:W-:Y:S05]  /*b2c0*/  BSYNC B0 ;  /* 0x0000000000007941 */ /* 0x000fea0003800000 */
.L_x_365:
        /* <DEDUP_REMOVED lines=9> */
.L_x_368:
[----:B------:R-:W-:Y:S05]  /*b360*/  BSYNC B0 ;  /* 0x0000000000007941 */ /* 0x000fea0003800000 */
.L_x_367:
        /* <DEDUP_REMOVED lines=9> */
.L_x_370:
[----:B------:R-:W-:Y:S05]  /*b400*/  BSYNC B0 ;  /* 0x0000000000007941 */ /* 0x000fea0003800000 */
.L_x_369:
        /* <DEDUP_REMOVED lines=9> */
.L_x_372:
[----:B------:R-:W-:Y:S05]  /*b4a0*/  BSYNC B0 ;  /* 0x0000000000007941 */ /* 0x000fea0003800000 */
.L_x_371:
        /* <DEDUP_REMOVED lines=9> */
.L_x_374:
[----:B------:R-:W-:Y:S05]  /*b540*/  BSYNC B0 ;  /* 0x0000000000007941 */ /* 0x000fea0003800000 */
.L_x_373:
        /* <DEDUP_REMOVED lines=9> */
.L_x_376:
[----:B------:R-:W-:Y:S05]  /*b5e0*/  BSYNC B0 ;  /* 0x0000000000007941 */ /* 0x000fea0003800000 */
.L_x_375:
        /* <DEDUP_REMOVED lines=9> */
.L_x_378:
[----:B------:R-:W-:Y:S05]  /*b680*/  BSYNC B0 ;  /* 0x0000000000007941 */ /* 0x000fea0003800000 */
.L_x_377:
        /* <DEDUP_REMOVED lines=9> */
.L_x_380:
[----:B------:R-:W-:Y:S05]  /*b720*/  BSYNC B0 ;  /* 0x0000000000007941 */ /* 0x000fea0003800000 */
.L_x_379:
        /* <DEDUP_REMOVED lines=9> */
.L_x_382:
[----:B------:R-:W-:Y:S05]  /*b7c0*/  BSYNC B0 ;  /* 0x0000000000007941 */ /* 0x000fea0003800000 */
.L_x_381:
        /* <DEDUP_REMOVED lines=9> */
.L_x_384:
[----:B------:R-:W-:Y:S05]  /*b860*/  BSYNC B0 ;  /* 0x0000000000007941 */ /* 0x000fea0003800000 */
.L_x_383:
        /* <DEDUP_REMOVED lines=9> */
.L_x_386:
[----:B------:R-:W-:Y:S05]  /*b900*/  BSYNC B0 ;  /* 0x0000000000007941 */ /* 0x000fea0003800000 */
.L_x_385:
        /* <DEDUP_REMOVED lines=9> */
.L_x_388:
[----:B------:R-:W-:Y:S05]  /*b9a0*/  BSYNC B0 ;  /* 0x0000000000007941 */ /* 0x000fea0003800000 */
.L_x_387:
        /* <DEDUP_REMOVED lines=9> */
.L_x_390:
[----:B------:R-:W-:Y:S05]  /*ba40*/  BSYNC B0 ;  /* 0x0000000000007941 */ /* 0x000fea0003800000 */
.L_x_389:
        /* <DEDUP_REMOVED lines=9> */
.L_x_392:
[----:B------:R-:W-:Y:S05]  /*bae0*/  BSYNC B0 ;  /* 0x0000000000007941 */ /* 0x000fea0003800000 */
.L_x_391:
        /* <DEDUP_REMOVED lines=9> */
.L_x_394:
[----:B------:R-:W-:Y:S05]  /*bb80*/  BSYNC B0 ;  /* 0x0000000000007941 */ /* 0x000fea0003800000 */
.L_x_393:
        /* <DEDUP_REMOVED lines=9> */
.L_x_396:
[----:B------:R-:W-:Y:S05]  /*bc20*/  BSYNC B0 ;  /* 0x0000000000007941 */ /* 0x000fea0003800000 */
.L_x_395:
        /* <DEDUP_REMOVED lines=13> */
.L_x_398:
[----:B------:R-:W-:Y:S05]  /*bd00*/  BSYNC B0 ;  /* 0x0000000000007941 */ /* 0x000fea0003800000 */
.L_x_397:
[----:B0----5:R-:W-:Y:S02]  /*bd10*/  HADD2.F32 R4, -RZ, R15.H0_H0 ;  /* 0x2000000fff047230 */ /* 0x021fe40000004100 */
[----:B------:R-:W-:Y:S01]  /*bd20*/  IMAD.X R12, RZ, RZ, R13, P0 ;  /* 0x000000ffff0c7224 */ /* 0x000fe200000e060d */
[----:B------:R-:W-:Y:S01]  /*bd30*/  ISETP.GT.AND P0, PT, R14, 0xc0, PT ;  /* 0x000000c00e00780c */ /* 0x000fe20003f04270 */
[----:B-1234-:R-:W-:-:S04]  /*bd40*/  IMAD.WIDE.U32 R6, R8, UR20, R10 ;  /* 0x0000001408067c25 */ /* 0x01efc8000f8e000a */
[----:B------:R-:W-:Y:S01]  /*bd50*/  FMUL R4, R4, UR16 ;  /* 0x0000001004047c20 */ /* 0x000fe20008400000 */
[----:B------:R-:W-:Y:S01]  /*bd60*/  ISETP.GT.AND P2, PT, R0, RZ, P0 ;  /* 0x000000ff0000720c */ /* 0x000fe20000744270 */
[----:B------:R-:W-:Y:S02]  /*bd70*/  IMAD R5, R12, UR20, RZ ;  /* 0x000000140c057c24 */ /* 0x000fe4000f8e02ff */
[----:B------:R-:W-:Y:S02]  /*bd80*/  FFMA R4, R151, UR13, R4 ;  /* 0x0000000d97047c23 */ /* 0x000fe40008000004 */
[----:B------:R-:W-:-:S03]  /*bd90*/  IMAD R13, R8, UR21, R5 ;  /* 0x00000015080d7c24 */ /* 0x000fc6000f8e0205 */
[----:B------:R-:W-:Y:S01]  /*bda0*/  F2FP.F16.F32.PACK_AB R9, RZ, R4 ;  /* 0x00000004ff09723e */ /* 0x000fe200000000ff */
[----:B------:R-:W-:Y:S01]  /*bdb0*/  IMAD.IADD R5, R7, 0x1, R13 ;  /* 0x0000000107057824 */ /* 0x000fe200078e020d */
[----:B------:R-:W-:-:S03]  /*bdc0*/  LEA R4, P3, R6, UR22, 0x1 ;  /* 0x0000001606047c11 */ /* 0x000fc6000f8608ff */
[----:B------:R0:W-:Y:S01]  /*bdd0*/  @P1 STG.E.U16 desc[UR14][R18.64+0xf2], R9 ;  /* 0x0000f20912001986 */ /* 0x0001e2000c10150e */
[----:B------:R-:W-:-:S05]  /*bde0*/  LEA.HI.X R5, R6, UR23, R5, 0x1, P3 ;  /* 0x0000001706057c11 */ /* 0x000fca00098f0c05 */
[----:B------:R-:W2:Y:S01]  /*bdf0*/  @P2 LDG.E.LTC128B.U16 R15, desc[UR14][R4.64] ;  /* 0x0000000e040f2981 */ /* 0x000ea2000c1e1520 */
[----:B------:R-:W-:Y:S01]  /*be00*/  UIMAD UR4, UR19, 0x180, URZ ;  /* 0x00000180130478a4 */ /* 0x000fe2000f8e023f */
[----:B------:R-:W-:Y:S01]  /*be10*/  ISETP.GT.AND P3, PT, R0, 0x1, P0 ;  /* 0x000000010000780c */ /* 0x000fe20000764270 */
[----:B------:R-:W-:Y:S01]  /*be20*/  BSSY B0, `(.L_x_399) ;  /* 0x000000d000007945 */ /* 0x000fe20003800000 */
[----:B0-----:R-:W-:-:S04]  /*be30*/  IMAD.U32 R9, RZ, RZ, UR18 ;  /* 0x00000012ff097e24 */ /* 0x001fc8000f8e00ff */
[----:B------:R-:W-:-:S04]  /*be40*/  IMAD.WIDE.U32 R2, R9, 0x180, R2 ;  /* 0x0000018009027825 */ /* 0x000fc800078e0002 */
[----:B--2---:R-:W-:-:S05]  /*be50*/  HADD2.F32 R6, -RZ, R15.H0_H0 ;  /* 0x2000000fff067230 */ /* 0x004fca0000004100 */
[----:B------:R-:W-:-:S04]  /*be60*/  FMUL R7, R6, UR16 ;  /* 0x0000001006077c20 */ /* 0x000fc80008400000 */
[----:B------:R-:W-:-:S05]  /*be70*/  FFMA R7, R24, UR13, R7 ;  /* 0x0000000d18077c23 */ /* 0x000fca0008000007 */
[----:B------:R-:W-:Y:S01]  /*be80*/  F2FP.F16.F32.PACK_AB R6, RZ, R7 ;  /* 0x00000007ff06723e */ /* 0x000fe200000000ff */
[----:B------:R-:W-:-:S03]  /*be90*/  VIADD R7, R3, UR4 ;  /* 0x0000000403077c36 */ /* 0x000fc60008000000 */
[----:B------:R-:W-:Y:S01]  /*bea0*/  PRMT R9, R6, 0x7610, R9 ;  /* 0x0000761006097816 */ /* 0x000fe20000000009 */
[----:B------:R-:W-:-:S05]  /*beb0*/  @P2 IMAD.MOV.U32 R6, RZ, RZ, R2 ;  /* 0x000000ffff062224 */ /* 0x000fca00078e0002 */
[----:B------:R0:W-:Y:S01]  /*bec0*/  @P2 STG.E.U16 desc[UR14][R6.64], R9 ;  /* 0x0000000906002986 */ /* 0x0001e2000c10150e */
[----:B------:R-:W-:Y:S05]  /*bed0*/  @!P3 BRA `(.L_x_400) ;  /* 0x000000000004b947 */ /* 0x000fea0003800000 */
[----:B------:R1:W5:Y:S02]  /*bee0*/  LDG.E.LTC128B.U16 R15, desc[UR14][R4.64+0x2] ;  /* 0x0000020e040f7981 */ /* 0x000364000c1e1520 */
.L_x_400:
[----:B------:R-:W-:Y:S05]  /*bef0*/  BSYNC B0 ;  /* 0x0000000000007941 */ /* 0x000fea0003800000 */
.L_x_399:
[----:B0-----:R-:W-:Y:S01]  /*bf00*/  IMAD.WIDE.U32 R8, R8, R17, UR10 ;  /* 0x0000000a08087e25 */ /* 0x001fe2000f8e0011 */
[----:B------:R-:W-:Y:S01]  /*bf10*/  ISETP.GT.AND P1, PT, R14, 0xc8, PT ;  /* 0x000000c80e00780c */ /* 0x000fe20003f24270 */
[----:B------:R-:W-:Y:S02]  /*bf20*/  BSSY B0, `(.L_x_401) ;  /* 0x000000f000007945 */ /* 0x000fe40003800000 */
[----:B-----5:R-:W-:Y:S01]  /*bf30*/  HADD2.F32 R12, -RZ, R15.H0_H0 ;  /* 0x2000000fff0c7230 */ /* 0x020fe20000004100 */
[----:B------:R-:W-:Y:S02]  /*bf40*/  IADD3 R10, P2, R10, R8, RZ ;  /* 0x000000080a0a7210 */ /* 0x000fe40007f5e0ff */
[----:B------:R-:W-:Y:S02]  /*bf50*/  ISETP.GT.AND P4, PT, R0, RZ, P1 ;  /* 0x000000ff0000720c */ /* 0x000fe40000f84270 */
[----:B------:R-:W-:Y:S01]  /*bf60*/  FMUL R12, R12, UR16 ;  /* 0x000000100c0c7c20 */ /* 0x000fe20008400000 */
[----:B------:R-:W-:Y:S01]  /*bf70*/  IADD3.X R9, R11, R13, R9, P2, !PT ;  /* 0x0000000d0b097210 */ /* 0x000fe200017fe409 */
[----:B------:R-:W-:Y:S01]  /*bf80*/  @P3 IMAD.MOV.U32 R11, RZ, RZ, R7 ;  /* 0x000000ffff0b3224 */ /* 0x000fe200078e0007 */
[----:B------:R-:W-:Y:S01]  /*bf90*/  LEA R8, P2, R10, UR22, 0x1 ;  /* 0x000000160a087c11 */ /* 0x000fe2000f8408ff */
[----:B------:R-:W-:-:S03]  /*bfa0*/  FFMA R12, R25, UR13, R12 ;  /* 0x0000000d190c7c23 */ /* 0x000fc6000800000c */
[----:B------:R-:W-:Y:S02]  /*bfb0*/  LEA.HI.X R9, R10, UR23, R9, 0x1, P2 ;  /* 0x000000170a097c11 */ /* 0x000fe400090f0c09 */
[----:B------:R-:W-:Y:S02]  /*bfc0*/  F2FP.F16.F32.PACK_AB R12, RZ, R12 ;  /* 0x0000000cff0c723e */ /* 0x000fe400000000ff */
[----:B------:R-:W-:-:S05]  /*bfd0*/  @P3 MOV R10, R2 ;  /* 0x00000002000a3202 */ /* 0x000fca0000000f00 */
[----:B------:R0:W-:Y:S01]  /*bfe0*/  @P3 STG.E.U16 desc[UR14][R10.64+0x2], R12 ;  /* 0x0000020c0a003986 */ /* 0x0001e2000c10150e */
[----:B------:R-:W-:Y:S05]  /*bff0*/  @!P4 BRA `(.L_x_402) ;  /* 0x000000000004c947 */ /* 0x000fea0003800000 */
[----:B------:R2:W5:Y:S02]  /*c000*/  LDG.E.LTC128B.U16 R15, desc[UR14][R8.64] ;  /* 0x0000000e080f7981 */ /* 0x000564000c1e1520 */
.L_x_402:
[----:B------:R-:W-:Y:S05]  /*c010*/  BSYNC B0 ;  /* 0x0000000000007941 */ /* 0x000fea0003800000 */
.L_x_401:
[----:B0----5:R-:W-:Y:S01]  /*c020*/  HADD2.F32 R10, -RZ, R15.H0_H0 ;  /* 0x2000000fff0a7230 */ /* 0x021fe20000004100 */
[----:B------:R-:W-:Y:S01]  /*c030*/  ISETP.GT.AND P3, PT, R0, 0x1, P1 ;  /* 0x000000010000780c */ /* 0x000fe20000f64270 */
[----:B------:R-:W-:Y:S03]  /*c040*/  BSSY B0, `(.L_x_403) ;  /* 0x0000009000007945 */ /* 0x000fe60003800000 */
[----:B------:R-:W-:Y:S01]  /*c050*/  FMUL R11, R10, UR16 ;  /* 0x000000100a0b7c20 */ /* 0x000fe20008400000 */
[----:B------:R-:W-:-:S03]  /*c060*/  IADD3 R10, P2, R2, UR8, RZ ;  /* 0x00000008020a7c10 */ /* 0x000fc6000ff5e0ff */
[----:B------:R-:W-:-:S05]  /*c070*/  FFMA R11, R26, UR13, R11 ;  /* 0x0000000d1a0b7c23 */ /* 0x000fca000800000b */
[----:B------:R-:W-:Y:S02]  /*c080*/  F2FP.F16.F32.PACK_AB R12, RZ, R11 ;  /* 0x0000000bff0c723e */ /* 0x000fe400000000ff */
[----:B------:R-:W-:-:S05]  /*c090*/  IADD3.X R11, R7, UR5, RZ, P2, !PT ;  /* 0x00000005070b7c10 */ /* 0x000fca00097fe4ff */
[----:B------:R0:W-:Y:S01]  /*c0a0*/  @P4 STG.E.U16 desc[UR14][R10.64], R12 ;  /* 0x0000000c0a004986 */ /* 0x0001e2000c10150e */
[----:B------:R-:W-:Y:S05]  /*c0b0*/  @!P3 BRA `(.L_x_404) ;  /* 0x000000000004b947 */ /* 0x000fea0003800000 */
[----:B------:R3:W5:Y:S02]  /*c0c0*/  LDG.E.LTC128B.U16 R15, desc[UR14][R8.64+0x2] ;  /* 0x0000020e080f7981 */ /* 0x000764000c1e1520 */
.L_x_404:
[----:B------:R-:W-:Y:S05]  /*c0d0*/  BSYNC B0 ;  /* 0x0000000000007941 */ /* 0x000fea0003800000 */
.L_x_403:
        /* <DEDUP_REMOVED lines=9> */
.L_x_406:
[----:B------:R-:W-:Y:S05]  /*c170*/  BSYNC B0 ;  /* 0x0000000000007941 */ /* 0x000fea0003800000 */
.L_x_405:
[----:B0----5:R-:W-:Y:S01]  /*c180*/  HADD2.F32 R12, -RZ, R15.H0_H0 ;  /* 0x2000000fff0c7230 */ /* 0x021fe20000004100 */
[----:B------:R-:W-:Y:S01]  /*c190*/  ISETP.GT.AND P3, PT, R0, 0x9, P0 ;  /* 0x000000090000780c */ /* 0x000fe20000764270 */
[----:B------:R-:W-:Y:S03]  /*c1a0*/  BSSY B0, `(.L_x_407) ;  /* 0x000000a000007945 */ /* 0x000fe60003800000 */
        /* <DEDUP_REMOVED lines=9> */
.L_x_408:
[----:B------:R-:W-:Y:S05]  /*c240*/  BSYNC B0 ;  /* 0x0000000000007941 */ /* 0x000fea0003800000 */
.L_x_407:
[----:B0----5:R-:W-:Y:S01]  /*c250*/  HADD2.F32 R12, -RZ, R15.H0_H0 ;  /* 0x2000000fff0c7230 */ /* 0x021fe20000004100 */
[----:B------:R-:W-:Y:S01]  /*c260*/  ISETP.GT.AND P4, PT, R0, 0x8, P1 ;  /* 0x000000080000780c */ /* 0x000fe20000f84270 */
[----:B------:R-:W-:Y:S01]  /*c270*/  @P3 IMAD.MOV.U32 R13, RZ, RZ, R7 ;  /* 0x000000ffff0d3224 */ /* 0x000fe200078e0007 */
[----:B------:R-:W-:Y:S02]  /*c280*/  BSSY B0, `(.L_x_409) ;  /* 0x0000009000007945 */ /* 0x000fe40003800000 */
[----:B------:R-:W-:-:S04]  /*c290*/  FMUL R12, R12, UR16 ;  /* 0x000000100c0c7c20 */ /* 0x000fc80008400000 */
[----:B------:R-:W-:-:S05]  /*c2a0*/  FFMA R12, R29, UR13, R12 ;  /* 0x0000000d1d0c7c23 */ /* 0x000fca000800000c */
[----:B------:R-:W-:-:S04]  /*c2b0*/  F2FP.F16.F32.PACK_AB R12, RZ, R12 ;  /* 0x0000000cff0c723e */ /* 0x000fc800000000ff */
[----:B------:R-:W-:Y:S01]  /*c2c0*/  PRMT R14, R12, 0x7610, R14 ;  /* 0x000076100c0e7816 */ /* 0x000fe2000000000e */
[----:B------:R-:W-:-:S05]  /*c2d0*/  @P3 IMAD.MOV.U32 R12, RZ, RZ, R2 ;  /* 0x000000ffff0c3224 */ /* 0x000fca00078e0002 */
[----:B------:R0:W-:Y:S01]  /*c2e0*/  @P3 STG.E.U16 desc[UR14][R12.64+0x12], R14 ;  /* 0x0000120e0c003986 */ /* 0x0001e2000c10150e */
[----:B------:R-:W-:Y:S05]  /*c2f0*/  @!P4 BRA `(.L_x_410) ;  /* 0x000000000004c947 */ /* 0x000fea0003800000 */
[----:B------:R0:W5:Y:S02]  /*c300*/  LDG.E.LTC128B.U16 R15, desc[UR14][R8.64+0x10] ;  /* 0x0000100e080f7981 */ /* 0x000164000c1e1520 */
.L_x_410:
[----:B------:R-:W-:Y:S05]  /*c310*/  BSYNC B0 ;  /* 0x0000000000007941 */ /* 0x000fea0003800000 */
.L_x_409:
        /* <DEDUP_REMOVED lines=9> */
.L_x_412:
[----:B------:R-:W-:Y:S05]  /*c3b0*/  BSYNC B0 ;  /* 0x0000000000007941 */ /* 0x000fea0003800000 */
.L_x_411:
        /* <DEDUP_REMOVED lines=9> */
.L_x_414:
[----:B------:R-:W-:Y:S05]  /*c450*/  BSYNC B0 ;  /* 0x0000000000007941 */ /* 0x000fea0003800000 */
.L_x_413:
        /* <DEDUP_REMOVED lines=12> */
.L_x_416:
[----:B------:R-:W-:Y:S05]  /*c520*/  BSYNC B0 ;  /* 0x0000000000007941 */ /* 0x000fea0003800000 */
.L_x_415:
[----:B0----5:R-:W-:Y:S01]  /*c530*/  HADD2.F32 R12, -RZ, R15.H0_H0 ;  /* 0x2000000fff0c7230 */ /* 0x021fe20000004100 */
[----:B------:R-:W-:Y:S01]  /*c540*/  ISETP.GT.AND P4, PT, R0, 0x10, P1 ;  /* 0x000000100000780c */ /* 0x000fe20000f84270 */
[----:B------:R-:W-:Y:S01]  /*c550*/  @P3 IMAD.MOV.U32 R13, RZ, RZ, R7 ;  /* 0x000000ffff0d3224 */ /* 0x000fe200078e0007 */
[----:B------:R-:W-:Y:S02]  /*c560*/  BSSY B0, `(.L_x_417) ;  /* 0x0000009000007945 */ /* 0x000fe40003800000 */
[----:B------:R-:W-:-:S04]  /*c570*/  FMUL R12, R12, UR16 ;  /* 0x000000100c0c7c20 */ /* 0x000fc80008400000 */
[----:B------:R-:W-:-:S05]  /*c580*/  FFMA R12, R33, UR13, R12 ;  /* 0x0000000d210c7c23 */ /* 0x000fca000800000c */
[----:B------:R-:W-:-:S04]  /*c590*/  F2FP.F16.F32.PACK_AB R12, RZ, R12 ;  /* 0x0000000cff0c723e */ /* 0x000fc800000000ff */
[----:B------:R-:W-:Y:S02]  /*c5a0*/  PRMT R14, R12, 0x7610, R14 ;  /* 0x000076100c0e7816 */ /* 0x000fe4000000000e */
[----:B------:R-:W-:-:S05]  /*c5b0*/  @P3 MOV R12, R2 ;  /* 0x00000002000c3202 */ /* 0x000fca0000000f00 */
[----:B------:R0:W-:Y:S01]  /*c5c0*/  @P3 STG.E.U16 desc[UR14][R12.64+0x22], R14 ;  /* 0x0000220e0c003986 */ /* 0x0001e2000c10150e */
[----:B------:R-:W-:Y:S05]  /*c5d0*/  @!P4 BRA `(.L_x_418) ;  /* 0x000000000004c947 */ /* 0x000fea0003800000 */
[----:B------:R0:W5:Y:S02]  /*c5e0*/  LDG.E.LTC128B.U16 R15, desc[UR14][R8.64+0x20] ;  /* 0x0000200e080f7981 */ /* 0x000164000c1e1520 */
.L_x_418:
[----:B------:R-:W-:Y:S05]  /*c5f0*/  BSYNC B0 ;  /* 0x0000000000007941 */ /* 0x000fea0003800000 */
.L_x_417:
        /* <DEDUP_REMOVED lines=9> */
.L_x_420:
[----:B------:R-:W-:Y:S05]  /*c690*/  BSYNC B0 ;  /* 0x0000000000007941 */ /* 0x000fea0003800000 */
.L_x_419:
        /* <DEDUP_REMOVED lines=9> */
.L_x_422:
[----:B------:R-:W-:Y:S05]  /*c730*/  BSYNC B0 ;  /* 0x0000000000007941 */ /* 0x000fea0003800000 */
.L_x_421:
        /* <DEDUP_REMOVED lines=12> */
.L_x_424:
[----:B------:R-:W-:Y:S05]  /*c800*/  BSYNC B0 ;  /* 0x0000000000007941 */ /* 0x000fea0003800000 */
.L_x_423:
        /* <DEDUP_REMOVED lines=12> */
.L_x_426:
[----:B------:R-:W-:Y:S05]  /*c8d0*/  BSYNC B0 ;  /* 0x0000000000007941 */ /* 0x000fea0003800000 */
.L_x_425:
        /* <DEDUP_REMOVED lines=9> */
.L_x_428:
[----:B------:R-:W-:Y:S05]  /*c970*/  BSYNC B0 ;  /* 0x0000000000007941 */ /* 0x000fea0003800000 */
.L_x_427:
        /* <DEDUP_REMOVED lines=9> */
.L_x_430:
[----:B------:R-:W-:Y:S05]  /*ca10*/  BSYNC B0 ;  /* 0x0000000000007941 */ /* 0x000fea0003800000 */
.L_x_429:
        /* <DEDUP_REMOVED lines=12> */
.L_x_432:
[----:B------:R-:W-:Y:S05]  /*cae0*/  BSYNC B0 ;  /* 0x0000000000007941 */ /* 0x000fea0003800000 */
.L_x_431:
        /* <DEDUP_REMOVED lines=12> */
.L_x_434:
[----:B------:R-:W-:Y:S05]  /*cbb0*/  BSYNC B0 ;  /* 0x0000000000007941 */ /* 0x000fea0003800000 */
.L_x_433:
        /* <DEDUP_REMOVED lines=9> */
.L_x_436:
[----:B------:R-:W-:Y:S05]  /*cc50*/  BSYNC B0 ;  /* 0x0000000000007941 */ /* 0x000fea0003800000 */
.L_x_435:
        /* <DEDUP_REMOVED lines=9> */
.L_x_438:
[----:B------:R-:W-:Y:S05]  /*ccf0*/  BSYNC B0 ;  /* 0x0000000000007941 */ /* 0x000fea0003800000 */
.L_x_437:
        /* <DEDUP_REMOVED lines=12> */
.L_x_440:
[----:B------:R-:W-:Y:S05]  /*cdc0*/  BSYNC B0 ;  /* 0x0000000000007941 */ /* 0x000fea0003800000 */
.L_x_439:
        /* <DEDUP_REMOVED lines=12> */
.L_x_442:
[----:B------:R-:W-:Y:S05]  /*ce90*/  BSYNC B0 ;  /* 0x0000000000007941 */ /* 0x000fea0003800000 */
.L_x_441:
        /* <DEDUP_REMOVED lines=9> */
.L_x_444:
[----:B------:R-:W-:Y:S05]  /*cf30*/  BSYNC B0 ;  /* 0x0000000000007941 */ /* 0x000fea0003800000 */
.L_x_443:
        /* <DEDUP_REMOVED lines=9> */
.L_x_446:
[----:B------:R-:W-:Y:S05]  /*cfd0*/  BSYNC B0 ;  /* 0x0000000000007941 */ /* 0x000fea0003800000 */
.L_x_445:
        /* <DEDUP_REMOVED lines=12> */
.L_x_448:
[----:B------:R-:W-:Y:S05]  /*d0a0*/  BSYNC B0 ;  /* 0x0000000000007941 */ /* 0x000fea0003800000 */
.L_x_447:
        /* <DEDUP_REMOVED lines=12> */
.L_x_450:
[----:B------:R-:W-:Y:S05]  /*d170*/  BSYNC B0 ;  /* 0x0000000000007941 */ /* 0x000fea0003800000 */
.L_x_449:
[----:B-----5:R-:W-:Y:S01]  /*d180*/  HADD2.F32 R11, -RZ, R15.H0_H0 ;  /* 0x2000000fff0b7230 */ /* 0x020fe20000004100 */
[----:B------:R-:W-:Y:S01]  /*d190*/  ISETP.GT.AND P3, PT, R0, 0x31, P1 ;  /* 0x000000310000780c */ /* 0x000fe20000f64270 */
[----:B------:R-:W-:Y:S03]  /*d1a0*/  BSSY B0, `(.L_x_451) ;  /* 0x0000008000007945 */ /* 0x000fe60003800000 */
[----:B------:R-:W-:-:S04]  /*d1b0*/  FMUL R11, R11, UR16 ;  /* 0x000000100b0b7c20 */ /* 0x000fc80008400000 */
[----:B------:R-:W-:-:S05]  /*d1c0*/  FFMA R11, R50, UR13, R11 ;  /* 0x0000000d320b7c23 */ /* 0x000fca000800000b */
[----:B0-----:R-:W-:Y:S02]  /*d1d0*/  F2FP.F16.F32.PACK_AB R12, RZ, R11 ;  /* 0x0000000bff0c723e */ /* 0x001fe400000000ff */
[----:B------:R-:W-:-:S05]  /*d1e0*/  IADD3.X R11, R7, UR5, RZ, P2, !PT ;  /* 0x00000005070b7c10 */ /* 0x000fca00097fe4ff */
[----:B------:R0:W-:Y:S01]  /*d1f0*/  @P4 STG.E.U16 desc[UR14][R10.64+0x60], R12 ;  /* 0x0000600c0a004986 */ /* 0x0001e2000c10150e */
[----:B------:R-:W-:Y:S05]  /*d200*/  @!P3 BRA `(.L_x_452) ;  /* 0x000000000004b947 */ /* 0x000fea0003800000 */
[----:B------:R0:W5:Y:S02]  /*d210*/  LDG.E.LTC128B.U16 R15, desc[UR14][R8.64+0x62] ;  /* 0x0000620e080f7981 */ /* 0x000164000c1e1520 */
.L_x_452:
[----:B------:R-:W-:Y:S05]  /*d220*/  BSYNC B0 ;  /* 0x0000000000007941 */ /* 0x000fea0003800000 */
.L_x_451:
[----:B0----5:R-:W-:Y:S01]  /*d230*/  HADD2.F32 R12, -RZ, R15.H0_H0 ;  /* 0x2000000fff0c7230 */ /* 0x021fe20000004100 */
[----:B------:R-:W-:Y:S01]  /*d240*/  ISETP.GT.AND P2, PT, R0, 0x38, P0 ;  /* 0x000000380000780c */ /* 0x000fe20000744270 */
[----:B------:R-:W-:Y:S03]  /*d250*/  BSSY B0, `(.L_x_453) ;  /* 0x000000a000007945 */ /* 0x000fe60003800000 */
        /* <DEDUP_REMOVED lines=9> */
.L_x_454:
[----:B------:R-:W-:Y:S05]  /*d2f0*/  BSYNC B0 ;  /* 0x0000000000007941 */ /* 0x000fea0003800000 */
.L_x_453:
        /* <DEDUP_REMOVED lines=12> */
.L_x_456:
[----:B------:R-:W-:Y:S05]  /*d3c0*/  BSYNC B0 ;  /* 0x0000000000007941 */ /* 0x000fea0003800000 */
.L_x_455:
        /* <DEDUP_REMOVED lines=12> */
.L_x_458:
[----:B------:R-:W-:Y:S05]  /*d490*/  BSYNC B0 ;  /* 0x0000000000007941 */ /* 0x000fea0003800000 */
.L_x_457:
[----:B0----5:R-:W-:Y:S01]  /*d4a0*/  HADD2.F32 R12, -RZ, R15.H0_H0 ;  /* 0x2000000fff0c7230 */ /* 0x021fe20000004100 */
[----:B------:R-:W-:Y:S01]  /*d4b0*/  ISETP.GT.AND P3, PT, R0, 0x39, P1 ;  /* 0x000000390000780c */ /* 0x000fe20000f64270 */
[----:B------:R-:W-:Y:S03]  /*d4c0*/  BSSY B0, `(.L_x_459) ;  /* 0x000000a000007945 */ /* 0x000fe60003800000 */
[----:B------:R-:W-:Y:S01]  /*d4d0*/  FMUL R13, R12, UR16 ;  /* 0x000000100c0d7c20 */ /* 0x000fe20008400000 */
[----:B------:R-:W-:-:S03]  /*d4e0*/  IADD3 R12, R2, UR8, RZ ;  /* 0x00000008020c7c10 */ /* 0x000fc6000fffe0ff */
[----:B------:R-:W-:-:S05]  /*d4f0*/  FFMA R13, R54, UR13, R13 ;  /* 0x0000000d360d7c23 */ /* 0x000fca000800000d */
[----:B------:R-:W-:-:S04]  /*d500*/  F2FP.F16.F32.PACK_AB R13, RZ, R13 ;  /* 0x0000000dff0d723e */ /* 0x000fc800000000ff */
[----:B------:R-:W-:Y:S01]  /*d510*/  PRMT R14, R13, 0x7610, R14 ;  /* 0x000076100d0e7816 */ /* 0x000fe2000000000e */
[----:B------:R-:W-:-:S05]  /*d520*/  @P2 IMAD.MOV.U32 R13, RZ, RZ, R11 ;  /* 0x000000ffff0d2224 */ /* 0x000fca00078e000b */
[----:B------:R0:W-:Y:S01]  /*d530*/  @P2 STG.E.U16 desc[UR14][R12.64+0x70], R14 ;  /* 0x0000700e0c002986 */ /* 0x0001e2000c10150e */
[----:B------:R-:W-:Y:S05]  /*d540*/  @!P3 BRA `(.L_x_460) ;  /* 0x000000000004b947 */ /* 0x000fea0003800000 */
[----:B------:R0:W5:Y:S02]  /*d550*/  LDG.E.LTC128B.U16 R15, desc[UR14][R8.64+0x72] ;  /* 0x0000720e080f7981 */ /* 0x000164000c1e1520 */
.L_x_460:
[----:B------:R-:W-:Y:S05]  /*d560*/  BSYNC B0 ;  /* 0x0000000000007941 */ /* 0x000fea0003800000 */
.L_x_459:
        /* <DEDUP_REMOVED lines=12> */
.L_x_462:
[----:B------:R-:W-:Y:S05]  /*d630*/  BSYNC B0 ;  /* 0x0000000000007941 */ /* 0x000fea0003800000 */
.L_x_461:
        /* <DEDUP_REMOVED lines=12> */
.L_x_464:
[----:B------:R-:W-:Y:S05]  /*d700*/  BSYNC B0 ;  /* 0x0000000000007941 */ /* 0x000fea0003800000 */
.L_x_463:
        /* <DEDUP_REMOVED lines=12> */
.L_x_466:
[----:B------:R-:W-:Y:S05]  /*d7d0*/  BSYNC B0 ;  /* 0x0000000000007941 */ /* 0x000fea0003800000 */
.L_x_465:
        /* <DEDUP_REMOVED lines=12> */
.L_x_468:
[----:B------:R-:W-:Y:S05]  /*d8a0*/  BSYNC B0 ;  /* 0x0000000000007941 */ /* 0x000fea0003800000 */
.L_x_467:
        /* <DEDUP_REMOVED lines=12> */
.L_x_470:
[----:B------:R-:W-:Y:S05]  /*d970*/  BSYNC B0 ;  /* 0x0000000000007941 */ /* 0x000fea0003800000 */
.L_x_469:
        /* <DEDUP_REMOVED lines=12> */
.L_x_472:
[----:B------:R-:W-:Y:S05]  /*da40*/  BSYNC B0 ;  /* 0x0000000000007941 */ /* 0x000fea0003800000 */
.L_x_471:
        /* <DEDUP_REMOVED lines=12> */
.L_x_474:
[----:B------:R-:W-:Y:S05]  /*db10*/  BSYNC B0 ;  /* 0x0000000000007941 */ /* 0x000fea0003800000 */
.L_x_473:
        /* <DEDUP_REMOVED lines=12> */
.L_x_476:
[----:B------:R-:W-:Y:S05]  /*dbe0*/  BSYNC B0 ;  /* 0x0000000000007941 */ /* 0x000fea0003800000 */
.L_x_475:
        /* <DEDUP_REMOVED lines=12> */
.L_x_478:
[----:B------:R-:W-:Y:S05]  /*dcb0*/  BSYNC B0 ;  /* 0x0000000000007941 */ /* 0x000fea0003800000 */
.L_x_477:
        /* <DEDUP_REMOVED lines=12> */
.L_x_480:
[----:B------:R-:W-:Y:S05]  /*dd80*/  BSYNC B0 ;  /* 0x0000000000007941 */ /* 0x000fea0003800000 */
.L_x_479:
        /* <DEDUP_REMOVED lines=12> */
.L_x_482:
[----:B------:R-:W-:Y:S05]  /*de50*/  BSYNC B0 ;  /* 0x0000000000007941 */ /* 0x000fea0003800000 */
.L_x_481:
        /* <DEDUP_REMOVED lines=12> */
.L_x_484:
[----:B------:R-:W-:Y:S05]  /*df20*/  BSYNC B0 ;  /* 0x0000000000007941 */ /* 0x000fea0003800000 */
.L_x_483:
        /* <DEDUP_REMOVED lines=12> */
.L_x_486:
[----:B------:R-:W-:Y:S05]  /*dff0*/  BSYNC B0 ;  /* 0x0000000000007941 */ /* 0x000fea0003800000 */
.L_x_485:
        /* <DEDUP_REMOVED lines=12> */
.L_x_488:
[----:B------:R-:W-:Y:S05]  /*e0c0*/  BSYNC B0 ;  /* 0x0000000000007941 */ /* 0x000fea0003800000 */
.L_x_487:
        /* <DEDUP_REMOVED lines=12> */
.L_x_490:
[----:B------:R-:W-:Y:S05]  /*e190*/  BSYNC B0 ;  /* 0x0000000000007941 */ /* 0x000fea0003800000 */
.L_x_489:
        /* <DEDUP_REMOVED lines=12> */
.L_x_492:
[----:B------:R-:W-:Y:S05]  /*e260*/  BSYNC B0 ;  /* 0x0000000000007941 */ /* 0x000fea0003800000 */
.L_x_491:
        /* <DEDUP_REMOVED lines=12> */
.L_x_494:
[----:B------:R-:W-:Y:S05]  /*e330*/  BSYNC B0 ;  /* 0x0000000000007941 */ /* 0x000fea0003800000 */
.L_x_493:
        /* <DEDUP_REMOVED lines=12> */
.L_x_496:
[----:B------:R-:W-:Y:S05]  /*e400*/  BSYNC B0 ;  /* 0x0000000000007941 */ /* 0x000fea0003800000 */
.L_x_495:
        /* <DEDUP_REMOVED lines=12> */
.L_x_498:
[----:B------:R-:W-:Y:S05]  /*e4d0*/  BSYNC B0 ;  /* 0x0000000000007941 */ /* 0x000fea0003800000 */
.L_x_497:
        /* <DEDUP_REMOVED lines=12> */
.L_x_500:
[----:B------:R-:W-:Y:S05]  /*e5a0*/  BSYNC B0 ;  /* 0x0000000000007941 */ /* 0x000fea0003800000 */
.L_x_499:
        /* <DEDUP_REMOVED lines=12> */
.L_x_502:
[----:B------:R-:W-:Y:S05]  /*e670*/  BSYNC B0 ;  /* 0x0000000000007941 */ /* 0x000fea0003800000 */
.L_x_501:
        /* <DEDUP_REMOVED lines=12> */
.L_x_504:
[----:B------:R-:W-:Y:S05]  /*e740*/  BSYNC B0 ;  /* 0x0000000000007941 */ /* 0x000fea0003800000 */
.L_x_503:
        /* <DEDUP_REMOVED lines=12> */
.L_x_506:
[----:B------:R-:W-:Y:S05]  /*e810*/  BSYNC B0 ;  /* 0x0000000000007941 */ /* 0x000fea0003800000 */
.L_x_505:
        /* <DEDUP_REMOVED lines=12> */
.L_x_508:
[----:B------:R-:W-:Y:S05]  /*e8e0*/  BSYNC B0 ;  /* 0x0000000000007941 */ /* 0x000fea0003800000 */
.L_x_507:
        /* <DEDUP_REMOVED lines=12> */
.L_x_510:
[----:B------:R-:W-:Y:S05]  /*e9b0*/  BSYNC B0 ;  /* 0x0000000000007941 */ /* 0x000fea0003800000 */
.L_x_509:
        /* <DEDUP_REMOVED lines=12> */
.L_x_512:
[----:B------:R-:W-:Y:S05]  /*ea80*/  BSYNC B0 ;  /* 0x0000000000007941 */ /* 0x000fea0003800000 */
.L_x_511:
        /* <DEDUP_REMOVED lines=12> */
.L_x_514:
[----:B------:R-:W-:Y:S05]  /*eb50*/  BSYNC B0 ;  /* 0x0000000000007941 */ /* 0x000fea0003800000 */
.L_x_513:
        /* <DEDUP_REMOVED lines=12> */
.L_x_516:
[----:B------:R-:W-:Y:S05]  /*ec20*/  BSYNC B0 ;  /* 0x0000000000007941 */ /* 0x000fea0003800000 */
.L_x_515:
        /* <DEDUP_REMOVED lines=12> */
.L_x_518:
[----:B------:R-:W-:Y:S05]  /*ecf0*/  BSYNC B0 ;  /* 0x0000000000007941 */ /* 0x000fea0003800000 */
.L_x_517:
        /* <DEDUP_REMOVED lines=12> */
.L_x_520:
[----:B------:R-:W-:Y:S05]  /*edc0*/  BSYNC B0 ;  /* 0x0000000000007941 */ /* 0x000fea0003800000 */
.L_x_519:
[----:B01--45:R-:W-:Y:S01]  /*edd0*/  HADD2.F32 R4, -RZ, R15.H0_H0 ;  /* 0x2000000fff047230 */ /* 0x033fe20000004100 */
[----:B------:R-:W-:Y:S01]  /*ede0*/  ISETP.GT.AND P2, PT, R0, 0x78, P1 ;  /* 0x000000780000780c */ /* 0x000fe20000f44270 */
[----:B------:R-:W-:Y:S01]  /*edf0*/  @P0 IMAD.MOV.U32 R6, RZ, RZ, R2 ;  /* 0x000000ffff060224 */ /* 0x000fe200078e0002 */
[----:B------:R-:W-:Y:S02]  /*ee00*/  BSSY B0, `(.L_x_521) ;  /* 0x0000007000007945 */ /* 0x000fe40003800000 */
[----:B------:R-:W-:-:S04]  /*ee10*/  FMUL R4, R4, UR16 ;  /* 0x0000001004047c20 */ /* 0x000fc80008400000 */
[----:B------:R-:W-:-:S05]  /*ee20*/  FFMA R4, R85, UR13, R4 ;  /* 0x0000000d55047c23 */ /* 0x000fca0008000004 */
[----:B------:R-:W-:-:S05]  /*ee30*/  F2FP.F16.F32.PACK_AB R4, RZ, R4 ;  /* 0x00000004ff04723e */ /* 0x000fca00000000ff */
[----:B------:R0:W-:Y:S01]  /*ee40*/  @P0 STG.E.U16 desc[UR14][R6.64+0xf2], R4 ;  /* 0x0000f20406000986 */ /* 0x0001e2000c10150e */
[----:B------:R-:W-:Y:S05]  /*ee50*/  @!P2 BRA `(.L_x_522) ;  /* 0x000000000004a947 */ /* 0x000fea0003800000 */
[----:B------:R1:W5:Y:S02]  /*ee60*/  LDG.E.LTC128B.U16 R15, desc[UR14][R8.64+0xf0] ;  /* 0x0000f00e080f7981 */ /* 0x000364000c1e1520 */
.L_x_522:
[----:B------:R-:W-:Y:S05]  /*ee70*/  BSYNC B0 ;  /* 0x0000000000007941 */ /* 0x000fea0003800000 */
.L_x_521:
[----:B0----5:R-:W-:Y:S01]  /*ee80*/  HADD2.F32 R4, -RZ, R15.H0_H0 ;  /* 0x2000000fff047230 */ /* 0x021fe20000004100 */
[----:B------:R-:W-:Y:S01]  /*ee90*/  ISETP.GT.AND P1, PT, R0, 0x79, P1 ;  /* 0x000000790000780c */ /* 0x000fe20000f24270 */
[----:B------:R-:W-:Y:S03]  /*eea0*/  BSSY B0, `(.L_x_523) ;  /* 0x000000a000007945 */ /* 0x000fe60003800000 */
[----:B------:R-:W-:Y:S01]  /*eeb0*/  FMUL R5, R4, UR16 ;  /* 0x0000001004057c20 */ /* 0x000fe20008400000 */
[----:B------:R-:W-:-:S03]  /*eec0*/  VIADD R4, R2, UR8 ;  /* 0x0000000802047c36 */ /* 0x000fc60008000000 */
[----:B------:R-:W-:-:S05]  /*eed0*/  FFMA R5, R86, UR13, R5 ;  /* 0x0000000d56057c23 */ /* 0x000fca0008000005 */
[----:B------:R-:W-:-:S04]  /*eee0*/  F2FP.F16.F32.PACK_AB R5, RZ, R5 ;  /* 0x00000005ff05723e */ /* 0x000fc800000000ff */
[----:B------:R-:W-:Y:S02]  /*eef0*/  PRMT R0, R5, 0x7610, R0 ;  /* 0x0000761005007816 */ /* 0x000fe40000000000 */
[----:B------:R-:W-:-:S05]  /*ef00*/  @P2 MOV R5, R11 ;  /* 0x0000000b00052202 */ /* 0x000fca0000000f00 */
[----:B------:R0:W-:Y:S01]  /*ef10*/  @P2 STG.E.U16 desc[UR14][R4.64+0xf0], R0 ;  /* 0x0000f00004002986 */ /* 0x0001e2000c10150e */
[----:B------:R-:W-:Y:S05]  /*ef20*/  @!P1 BRA `(.L_x_524) ;  /* 0x0000000000049947 */ /* 0x000fea0003800000 */
[----:B------:R4:W5:Y:S02]  /*ef30*/  LDG.E.LTC128B.U16 R15, desc[UR14][R8.64+0xf2] ;  /* 0x0000f20e080f7981 */ /* 0x000964000c1e1520 */
.L_x_524:
[----:B------:R-:W-:Y:S05]  /*ef40*/  BSYNC B0 ;  /* 0x0000000000007941 */ /* 0x000fea0003800000 */
.L_x_523:
[----:B-----5:R-:W-:Y:S02]  /*ef50*/  HADD2.F32 R15, -RZ, R15.H0_H0 ;  /* 0x2000000fff0f7230 */ /* 0x020fe40000004100 */
[----:B------:R-:W-:-:S03]  /*ef60*/  VIADD R2, R2, UR8 ;  /* 0x0000000802027c36 */ /* 0x000fc60008000000 */
[----:B0-----:R-:W-:-:S04]  /*ef70*/  FMUL R0, R15, UR16 ;  /* 0x000000100f007c20 */ /* 0x001fc80008400000 */
[----:B------:R-:W-:Y:S01]  /*ef80*/  FFMA R0, R87, UR13, R0 ;  /* 0x0000000d57007c23 */ /* 0x000fe20008000000 */
[----:B------:R-:W-:Y:S06]  /*ef90*/  @!P1 EXIT ;  /* 0x000000000000994d */ /* 0x000fec0003800000 */
[----:B------:R-:W-:Y:S01]  /*efa0*/  F2FP.F16.F32.PACK_AB R0, RZ, R0 ;  /* 0x00000000ff00723e */ /* 0x000fe200000000ff */
[----:B------:R-:W-:-:S05]  /*efb0*/  IMAD.MOV.U32 R3, RZ, RZ, R11 ;  /* 0x000000ffff037224 */ /* 0x000fca00078e000b */
[----:B------:R-:W-:Y:S01]  /*efc0*/  STG.E.U16 desc[UR14][R2.64+0xf2], R0 ;  /* 0x0000f20002007986 */ /* 0x000fe2000c10150e */
[----:B------:R-:W-:Y:S05]  /*efd0*/  EXIT ;  /* 0x000000000000794d */ /* 0x000fea0003800000 */
.L_x_22:
[----:B------:R-:W2:Y:S01]  /*efe0*/  LDL.LU R7, [R1+0x8] ;  /* 0x0000080001077983 */ /* 0x000ea20000300800 */
[----:B------:R-:W-:-:S03]  /*eff0*/  ULDC.64 UR6, c[0x0][0x5c8] ;  /* 0x0001720000067ab9 */ /* 0x000fc60000000a00 */
[----:B------:R-:W3:Y:S04]  /*f000*/  LDL.LU R6, [R1+0xc] ;  /* 0x00000c0001067983 */ /* 0x000ee80000300800 */
[----:B------:R-:W4:Y:S04]  /*f010*/  LDL.LU R8, [R1+0x18] ;  /* 0x0000180001087983 */ /* 0x000f280000300800 */
[----:B------:R-:W5:Y:S04]  /*f020*/  LDL.LU R252, [R1+0x4c] ;  /* 0x00004c0001fc7983 */ /* 0x000f680000300800 */
        /* <DEDUP_REMOVED lines=35> */
[----:B------:R-:W5:Y:S01]  /*f260*/  LDL.LU R232, [R1+0xdc] ;  /* 0x0000dc0001e87983 */ /* 0x000f620000300800 */
[----:B------:R-:W-:-:S03]  /*f270*/  LEA R2, P2, R4, UR6, 0x1 ;  /* 0x0000000604027c11 */ /* 0x000fc6000f8408ff */
[----:B------:R-:W5:Y:S04]  /*f280*/  LDL.LU R231, [R1+0xe0] ;  /* 0x0000e00001e77983 */ /* 0x000f680000300800 */
[----:B------:R-:W5:Y:S04]  /*f290*/  LDL.LU R233, [R1+0xe4] ;  /* 0x0000e40001e97983 */ /* 0x000f680000300800 */
[----:B------:R-:W5:Y:S04]  /*f2a0*/  LDL.LU R234, [R1+0xe8] ;  /* 0x0000e80001ea7983 */ /* 0x000f680000300800 */
[----:B------:R-:W5:Y:S01]  /*f2b0*/  LDL.LU R235, [R1+0xec] ;  /* 0x0000ec0001eb7983 */ /* 0x000f620000300800 */
[----:B------:R-:W-:-:S03]  /*f2c0*/  LEA.HI.X R3, R4, UR7, R3, 0x1, P2 ;  /* 0x0000000704037c11 */ /* 0x000fc600090f0c03 */
[----:B------:R-:W5:Y:S04]  /*f2d0*/  LDL.LU R236, [R1+0xf0] ;  /* 0x0000f00001ec7983 */ /* 0x000f680000300800 */
[----:B------:R-:W5:Y:S04]  /*f2e0*/  LDL.LU R237, [R1+0xf4] ;  /* 0x0000f40001ed7983 */ /* 0x000f680000300800 */
[----:B------:R-:W5:Y:S04]  /*f2f0*/  LDL.LU R238, [R1+0xf8] ;  /* 0x0000f80001ee7983 */ /* 0x000f680000300800 */
[----:B------:R-:W5:Y:S04]  /*f300*/  LDL.LU R239, [R1+0xfc] ;  /* 0x0000fc0001ef7983 */ /* 0x000f680000300800 */
[----:B------:R-:W4:Y:S04]  /*f310*/  LDL.LU R4, [R1+0x4] ;  /* 0x0000040001047983 */ /* 0x000f280000300800 */
[----:B------:R-:W5:Y:S01]  /*f320*/  LDL.LU R5, [R1] ;  /* 0x0000000001057983 */ /* 0x000f620000300800 */
[----:B------:R-:W-:Y:S01]  /*f330*/  ISETP.GT.AND P2, PT, R0, 0x1, P0 ;  /* 0x000000010000780c */ /* 0x000fe20000744270 */
[----:B------:R-:W-:-:S02]  /*f340*/  USHF.L.U32 UR9, UR4, 0x1, URZ ;  /* 0x0000000104097899 */ /* 0x000fc4000800063f */
[----:B------:R-:W-:Y:S01]  /*f350*/  USHF.L.U64.HI UR8, UR4, 0x1, UR5 ;  /* 0x0000000104087899 */ /* 0x000fe20008010205 */
[----:B--2---:R-:W-:Y:S01]  /*f360*/  FMUL R7, R7, UR13 ;  /* 0x0000000d07077c20 */ /* 0x004fe20008400000 */
[----:B---3--:R-:W-:-:S04]  /*f370*/  FMUL R6, R6, UR13 ;  /* 0x0000000d06067c20 */ /* 0x008fc80008400000 */
[----:B------:R-:W-:Y:S02]  /*f380*/  F2FP.F16.F32.PACK_AB R7, RZ, R7 ;  /* 0x00000007ff07723e */ /* 0x000fe400000000ff */
[----:B------:R-:W-:Y:S01]  /*f390*/  F2FP.F16.F32.PACK_AB R6, RZ, R6 ;  /* 0x00000006ff06723e */ /* 0x000fe200000000ff */
[----:B----4-:R-:W-:Y:S01]  /*f3a0*/  FMUL R4, R4, UR13 ;  /* 0x0000000d04047c20 */ /* 0x010fe20008400000 */
[----:B-----5:R-:W-:-:S04]  /*f3b0*/  FMUL R5, R5, UR13 ;  /* 0x0000000d05057c20 */ /* 0x020fc80008400000 */
[----:B------:R-:W-:Y:S02]  /*f3c0*/  F2FP.F16.F32.PACK_AB R4, RZ, R4 ;  /* 0x00000004ff04723e */ /* 0x000fe400000000ff */
[----:B------:R-:W-:-:S03]  /*f3d0*/  F2FP.F16.F32.PACK_AB R5, RZ, R5 ;  /* 0x00000005ff05723e */ /* 0x000fc600000000ff */
[----:B------:R1:W-:Y:S04]  /*f3e0*/  @P2 STG.E.U16 desc[UR14][R2.64+0x2], R4 ;  /* 0x0000020402002986 */ /* 0x0003e8000c10150e */
[----:B------:R2:W-:Y:S01]  /*f3f0*/  @P1 STG.E.U16 desc[UR14][R2.64], R5 ;  /* 0x0000000502001986 */ /* 0x0005e2000c10150e */
[----:B------:R-:W-:-:S04]  /*f400*/  ISETP.GT.AND P1, PT, R14, 0x8, PT ;  /* 0x000000080e00780c */ /* 0x000fc80003f24270 */
[----:B------:R-:W-:Y:S02]  /*f410*/  ISETP.GT.AND P2, PT, R0, RZ, P1 ;  /* 0x000000ff0000720c */ /* 0x000fe40000f44270 */
[----:B-1----:R-:W-:-:S04]  /*f420*/  IADD3 R4, P3, R2, UR9, RZ ;  /* 0x0000000902047c10 */ /* 0x002fc8000ff7e0ff */
[----:B--2---:R-:W-:-:S07]  /*f430*/  IADD3.X R5, R3, UR8, RZ, P3, !PT ;  /* 0x0000000803057c10 */ /* 0x004fce0009ffe4ff */
[----:B------:R1:W-:Y:S01]  /*f440*/  @P2 STG.E.U16 desc[UR14][R4.64], R7 ;  /* 0x0000000704002986 */ /* 0x0003e2000c10150e */
[----:B------:R-:W-:-:S03]  /*f450*/  ISETP.GT.AND P2, PT, R0, 0x1, P1 ;  /* 0x000000010000780c */ /* 0x000fc60000f44270 */
[----:B-1----:R-:W2:Y:S10]  /*f460*/  LDL.LU R7, [R1+0x14] ;  /* 0x0000140001077983 */ /* 0x002eb40000300800 */
[----:B------:R1:W-:Y:S04]  /*f470*/  @P2 STG.E.U16 desc[UR14][R4.64+0x2], R6 ;  /* 0x0000020604002986 */ /* 0x0003e8000c10150e */
[----:B-1----:R-:W3:Y:S01]  /*f480*/  LDL.LU R6, [R1+0x10] ;  /* 0x0000100001067983 */ /* 0x002ee20000300800 */
[----:B------:R-:W-:Y:S01]  /*f490*/  ISETP.GT.AND P2, PT, R0, 0x8, P0 ;  /* 0x000000080000780c */ /* 0x000fe20000744270 */
[----:B------:R-:W-:Y:S01]  /*f4a0*/  FMUL R8, R8, UR13 ;  /* 0x0000000d08087c20 */ /* 0x000fe20008400000 */
[----:B------:R-:W-:-:S02]  /*f4b0*/  ISETP.GT.AND P3, PT, R0, 0x9, P0 ;  /* 0x000000090000780c */ /* 0x000fc40000764270 */
[----:B------:R-:W-:Y:S01]  /*f4c0*/  ISETP.GT.AND P4, PT, R0, 0x8, P1 ;  /* 0x000000080000780c */ /* 0x000fe20000f84270 */
[----:B--2---:R-:W-:-:S05]  /*f4d0*/  FMUL R7, R7, UR13 ;  /* 0x0000000d07077c20 */ /* 0x004fca0008400000 */
[----:B------:R-:W-:Y:S01]  /*f4e0*/  F2FP.F16.F32.PACK_AB R7, RZ, R7 ;  /* 0x00000007ff07723e */ /* 0x000fe200000000ff */
[----:B---3--:R-:W-:-:S05]  /*f4f0*/  FMUL R6, R6, UR13 ;  /* 0x0000000d06067c20 */ /* 0x008fca0008400000 */
[----:B------:R-:W-:-:S04]  /*f500*/  F2FP.F16.F32.PACK_AB R6, RZ, R6 ;  /* 0x00000006ff06723e */ /* 0x000fc800000000ff */
[----:B------:R-:W-:Y:S02]  /*f510*/  PRMT R9, R6, 0x7610, R9 ;  /* 0x0000761006097816 */ /* 0x000fe40000000009 */
[----:B------:R-:W-:Y:S01]  /*f520*/  F2FP.F16.F32.PACK_AB R6, RZ, R8 ;  /* 0x00000008ff06723e */ /* 0x000fe200000000ff */
[----:B------:R1:W-:Y:S04]  /*f530*/  @P3 STG.E.U16 desc[UR14][R2.64+0x12], R7 ;  /* 0x0000120702003986 */ /* 0x0003e8000c10150e */
[----:B------:R-:W2:Y:S04]  /*f540*/  LDL.LU R8, [R1+0x28] ;  /* 0x0000280001087983 */ /* 0x000ea80000300800 */
[----:B------:R-:W-:Y:S04]  /*f550*/  @P2 STG.E.U16 desc[UR14][R2.64+0x10], R9 ;  /* 0x0000100902002986 */ /* 0x000fe8000c10150e */
[----:B-1----:R-:W3:Y:S04]  /*f560*/  LDL.LU R7, [R1+0x24] ;  /* 0x0000240001077983 */ /* 0x002ee80000300800 */
[----:B------:R1:W-:Y:S04]  /*f570*/  @P4 STG.E.U16 desc[UR14][R4.64+0x10], R6 ;  /* 0x0000100604004986 */ /* 0x0003e8000c10150e */
[----:B-1----:R-:W4:Y:S01]  /*f580*/  LDL.LU R6, [R1+0x1c] ;  /* 0x00001c0001067983 */ /* 0x002f220000300800 */
[----:B------:R-:W-:Y:S01]  /*f590*/  ISETP.GT.AND P2, PT, R0, 0x9, P1 ;  /* 0x000000090000780c */ /* 0x000fe20000f44270 */
[----:B----4-:R-:W-:-:S05]  /*f5a0*/  FMUL R6, R6, UR13 ;  /* 0x0000000d06067c20 */ /* 0x010fca0008400000 */
[----:B------:R-:W-:-:S07]  /*f5b0*/  F2FP.F16.F32.PACK_AB R6, RZ, R6 ;  /* 0x00000006ff06723e */ /* 0x000fce00000000ff */
[----:B------:R1:W-:Y:S04]  /*f5c0*/  @P2 STG.E.U16 desc[UR14][R4.64+0x12], R6 ;  /* 0x0000120604002986 */ /* 0x0003e8000c10150e */
[----:B-1----:R-:W4:Y:S01]  /*f5d0*/  LDL.LU R6, [R1+0x20] ;  /* 0x0000200001067983 */ /* 0x002f220000300800 */
[----:B--2---:R-:W-:Y:S01]  /*f5e0*/  FMUL R8, R8, UR13 ;  /* 0x0000000d08087c20 */ /* 0x004fe20008400000 */
[C---:B------:R-:W-:Y:S01]  /*f5f0*/  ISETP.GT.AND P2, PT, R0.reuse, 0x10, P0 ;  /* 0x000000100000780c */ /* 0x040fe20000744270 */
[----:B---3--:R-:W-:Y:S01]  /*f600*/  FMUL R7, R7, UR13 ;  /* 0x0000000d07077c20 */ /* 0x008fe20008400000 */
[C---:B------:R-:W-:Y:S02]  /*f610*/  ISETP.GT.AND P3, PT, R0.reuse, 0x11, P0 ;  /* 0x000000110000780c */ /* 0x040fe40000764270 */
[----:B------:R-:W-:-:S02]  /*f620*/  ISETP.GT.AND P4, PT, R0, 0x10, P1 ;  /* 0x000000100000780c */ /* 0x000fc40000f84270 */
[----:B------:R-:W-:Y:S01]  /*f630*/  F2FP.F16.F32.PACK_AB R7, RZ, R7 ;  /* 0x00000007ff07723e */ /* 0x000fe200000000ff */
[----:B----4-:R-:W-:-:S05]  /*f640*/  FMUL R6, R6, UR13 ;  /* 0x0000000d06067c20 */ /* 0x010fca0008400000 */
[----:B------:R-:W-:-:S04]  /*f650*/  F2FP.F16.F32.PACK_AB R6, RZ, R6 ;  /* 0x00000006ff06723e */ /* 0x000fc800000000ff */
[----:B------:R-:W-:Y:S02]  /*f660*/  PRMT R9, R6, 0x7610, R9 ;  /* 0x0000761006097816 */ /* 0x000fe40000000009 */
[----:B------:R-:W-:Y:S02]  /*f670*/  F2FP.F16.F32.PACK_AB R6, RZ, R8 ;  /* 0x00000008ff06723e */ /* 0x000fe400000000ff */
[----:B------:R-:W2:Y:S04]  /*f680*/  LDL.LU R8, [R1+0x2c] ;  /* 0x00002c0001087983 */ /* 0x000ea80000300800 */
[----:B------:R1:W-:Y:S01]  /*f690*/  @P2 STG.E.U16 desc[UR14][R2.64+0x20], R9 ;  /* 0x0000200902002986 */ /* 0x0003e2000c10150e */
[----:B------:R-:W-:-:S03]  /*f6a0*/  ISETP.GT.AND P2, PT, R0, 0x11, P1 ;  /* 0x000000110000780c */ /* 0x000fc60000f44270 */
[----:B------:R-:W-:Y:S04]  /*f6b0*/  @P3 STG.E.U16 desc[UR14][R2.64+0x22], R7 ;  /* 0x0000220702003986 */ /* 0x000fe8000c10150e */
[----:B------:R3:W-:Y:S04]  /*f6c0*/  @P4 STG.E.U16 desc[UR14][R4.64+0x20], R6 ;  /* 0x0000200604004986 */ /* 0x0007e8000c10150e */
[----:B-1----:R-:W4:Y:S01]  /*f6d0*/  LDL.LU R9, [R1+0x34] ;  /* 0x0000340001097983 */ /* 0x002f220000300800 */
[----:B--2---:R-:W-:-:S05]  /*f6e0*/  FMUL R8, R8, UR13 ;  /* 0x0000000d08087c20 */ /* 0x004fca0008400000 */
[----:B------:R-:W-:-:S04]  /*f6f0*/  F2FP.F16.F32.PACK_AB R8, RZ, R8 ;  /* 0x00000008ff08723e */ /* 0x000fc800000000ff */
[----:B---3--:R-:W-:Y:S02]  /*f700*/  PRMT R6, R8, 0x7610, R6 ;  /* 0x0000761008067816 */ /* 0x008fe40000000006 */
[----:B------:R-:W2:Y:S04]  /*f710*/  LDL.LU R8, [R1+0x30] ;  /* 0x0000300001087983 */ /* 0x000ea80000300800 */
[----:B------:R1:W-:Y:S04]  /*f720*/  @P2 STG.E.U16 desc[UR14][R4.64+0x22], R6 ;  /* 0x0000220604002986 */ /* 0x0003e8000c10150e */
[----:B-1----:R-:W3:Y:S01]  /*f730*/  LDL.LU R6, [R1+0x3c] ;  /* 0x00003c0001067983 */ /* 0x002ee20000300800 */
[----:B------:R-:W-:Y:S01]  /*f740*/  ISETP.GT.AND P2, PT, R0, 0x18, P0 ;  /* 0x000000180000780c */ /* 0x000fe20000744270 */
[----:B----4-:R-:W-:Y:S01]  /*f750*/  FMUL R9, R9, UR13 ;  /* 0x0000000d09097c20 */ /* 0x010fe20008400000 */
[----:B--2---:R-:W-:-:S05]  /*f760*/  FMUL R8, R8, UR13 ;  /* 0x0000000d08087c20 */ /* 0x004fca0008400000 */
[----:B------:R-:W-:Y:S02]  /*f770*/  F2FP.F16.F32.PACK_AB R7, RZ, R8 ;  /* 0x00000008ff07723e */ /* 0x000fe400000000ff */
[----:B------:R-:W-:Y:S02]  /*f780*/  F2FP.F16.F32.PACK_AB R8, RZ, R9 ;  /* 0x00000009ff08723e */ /* 0x000fe400000000ff */
[----:B------:R-:W2:Y:S01]  /*f790*/  LDL.LU R9, [R1+0x38] ;  /* 0x0000380001097983 */ /* 0x000ea20000300800 */
[C---:B------:R-:W-:Y:S02]  /*f7a0*/  ISETP.GT.AND P3, PT, R0.reuse, 0x19, P0 ;  /* 0x000000190000780c */ /* 0x040fe40000764270 */
[----:B------:R-:W-:Y:S01]  /*f7b0*/  ISETP.GT.AND P4, PT, R0, 0x18, P1 ;  /* 0x000000180000780c */ /* 0x000fe20000f84270 */
[----:B------:R1:W-:Y:S01]  /*f7c0*/  @P2 STG.E.U16 desc[UR14][R2.64+0x30], R7 ;  /* 0x0000300702002986 */ /* 0x0003e2000c10150e */
[----:B---3--:R-:W-:-:S05]  /*f7d0*/  FMUL R6, R6, UR13 ;  /* 0x0000000d06067c20 */ /* 0x008fca0008400000 */
[----:B------:R-:W-:Y:S01]  /*f7e0*/  F2FP.F16.F32.PACK_AB R6, RZ, R6 ;  /* 0x00000006ff06723e */ /* 0x000fe200000000ff */
[----:B-1----:R-:W3:Y:S03]  /*f7f0*/  LDL.LU R7, [R1+0x44] ;  /* 0x0000440001077983 */ /* 0x002ee60000300800 */
[----:B------:R-:W-:Y:S02]  /*f800*/  PRMT R10, R6, 0x7610, R10 ;  /* 0x00007610060a7816 */ /* 0x000fe4000000000a */
[----:B------:R-:W4:Y:S04]  /*f810*/  LDL.LU R6, [R1+0x40] ;  /* 0x0000400001067983 */ /* 0x000f280000300800 */
[----:B------:R1:W-:Y:S01]  /*f820*/  @P3 STG.E.U16 desc[UR14][R2.64+0x32], R8 ;  /* 0x0000320802003986 */ /* 0x0003e2000c10150e */
[----:B------:R-:W-:-:S02]  /*f830*/  ISETP.GT.AND P2, PT, R0, 0x19, P1 ;  /* 0x000000190000780c */ /* 0x000fc40000f44270 */
[----:B------:R-:W-:Y:S01]  /*f840*/  ISETP.GT.AND P5, PT, R0, 0x30, P1 ;  /* 0x000000300000780c */ /* 0x000fe20000fa4270 */
[----:B------:R-:W-:Y:S01]  /*f850*/  FMUL R12, R12, UR13 ;  /* 0x0000000d0c0c7c20 */ /* 0x000fe20008400000 */
        /* <DEDUP_REMOVED lines=31> */
[----:B------:R-:W-:-:S02]  /*fa50*/  USHF.L.U32 UR6, UR18, 0x6, URZ ;  /* 0x0000000612067899 */ /* 0x000fc4000800063f */
[----:B------:R-:W-:Y:S01]  /*fa60*/  USHF.L.U64.HI UR7, UR18, 0x6, UR19 ;  /* 0x0000000612077899 */ /* 0x000fe20008010213 */
[----:B------:R-:W-:Y:S01]  /*fa70*/  FMUL R152, R152, UR13 ;  /* 0x0000000d98987c20 */ /* 0x000fe20008400000 */
[----:B------:R-:W-:Y:S01]  /*fa80*/  FMUL R153, R153, UR13 ;  /* 0x0000000d99997c20 */ /* 0x000fe20008400000 */
[----:B------:R-:W-:Y:S01]  /*fa90*/  FMUL R154, R154, UR13 ;  /* 0x0000000d9a9a7c20 */ /* 0x000fe20008400000 */
[----:B------:R-:W-:Y:S01]  /*faa0*/  FMUL R155, R155, UR13 ;  /* 0x0000000d9b9b7c20 */ /* 0x000fe20008400000 */
[----:B--2---:R-:W-:-:S05]  /*fab0*/  FMUL R9, R9, UR13 ;  /* 0x0000000d09097c20 */ /* 0x004fca0008400000 */
[----:B------:R-:W-:Y:S01]  /*fac0*/  F2FP.F16.F32.PACK_AB R9, RZ, R9 ;  /* 0x00000009ff09723e */ /* 0x000fe200000000ff */
[----:B----4-:R-:W-:-:S05]  /*fad0*/  FMUL R6, R6, UR13 ;  /* 0x0000000d06067c20 */ /* 0x010fca0008400000 */
[----:B-1----:R-:W-:Y:S02]  /*fae0*/  F2FP.F16.F32.PACK_AB R8, RZ, R6 ;  /* 0x00000006ff08723e */ /* 0x002fe400000000ff */
[----:B------:R-:W2:Y:S04]  /*faf0*/  LDL.LU R6, [R1+0x48] ;  /* 0x0000480001067983 */ /* 0x000ea80000300800 */
[----:B------:R1:W-:Y:S04]  /*fb00*/  @P4 STG.E.U16 desc[UR14][R4.64+0x30], R9 ;  /* 0x0000300904004986 */ /* 0x0003e8000c10150e */
[----:B------:R-:W-:Y:S01]  /*fb10*/  @P2 STG.E.U16 desc[UR14][R4.64+0x32], R10 ;  /* 0x0000320a04002986 */ /* 0x000fe2000c10150e */
[C---:B------:R-:W-:Y:S01]  /*fb20*/  ISETP.GT.AND P2, PT, R0.reuse, 0x20, P0 ;  /* 0x000000200000780c */ /* 0x040fe20000744270 */
[----:B---3--:R-:W-:Y:S01]  /*fb30*/  FMUL R7, R7, UR13 ;  /* 0x0000000d07077c20 */ /* 0x008fe20008400000 */
[----:B------:R-:W-:-:S02]  /*fb40*/  ISETP.GT.AND P3, PT, R0, 0x21, P0 ;  /* 0x000000210000780c */ /* 0x000fc40000764270 */
[----:B------:R-:W-:Y:S02]  /*fb50*/  ISETP.GT.AND P4, PT, R0, 0x20, P1 ;  /* 0x000000200000780c */ /* 0x000fe40000f84270 */
[----:B------:R-:W-:-:S07]  /*fb60*/  F2FP.F16.F32.PACK_AB R7, RZ, R7 ;  /* 0x00000007ff07723e */ /* 0x000fce00000000ff */
[----:B------:R3:W-:Y:S01]  /*fb70*/  @P2 STG.E.U16 desc[UR14][R2.64+0x40], R8 ;  /* 0x0000400802002986 */ /* 0x0007e2000c10150e */
[----:B------:R-:W-:Y:S02]  /*fb80*/  ISETP.GT.AND P2, PT, R0, 0x21, P1 ;  /* 0x000000210000780c */ /* 0x000fe40000f44270 */
[----:B-1----:R-:W-:Y:S01]  /*fb90*/  PRMT R9, R7, 0x7610, R9 ;  /* 0x0000761007097816 */ /* 0x002fe20000000009 */
[----:B------:R-:W-:-:S04]  /*fba0*/  FMUL R7, R250, UR13 ;  /* 0x0000000dfa077c20 */ /* 0x000fc80008400000 */
[----:B------:R1:W-:Y:S01]  /*fbb0*/  @P3 STG.E.U16 desc[UR14][R2.64+0x42], R9 ;  /* 0x0000420902003986 */ /* 0x0003e2000c10150e */
[----:B------:R-:W-:Y:S01]  /*fbc0*/  ISETP.GT.AND P3, PT, R0, 0x29, P0 ;  /* 0x000000290000780c */ /* 0x000fe20000764270 */
[----:B---3--:R-:W-:Y:S01]  /*fbd0*/  FMUL R8, R249, UR13 ;  /* 0x0000000df9087c20 */ /* 0x008fe20008400000 */
[----:B------:R-:W-:-:S04]  /*fbe0*/  F2FP.F16.F32.PACK_AB R7, RZ, R7 ;  /* 0x00000007ff07723e */ /* 0x000fc800000000ff */
[----:B------:R-:W-:Y:S02]  /*fbf0*/  F2FP.F16.F32.PACK_AB R8, RZ, R8 ;  /* 0x00000008ff08723e */ /* 0x000fe400000000ff */
[----:B------:R-:W-:Y:S02]  /*fc00*/  PRMT R15, R7, 0x7610, R15 ;  /* 0x00007610070f7816 */ /* 0x000fe4000000000f */
[----:B------:R-:W-:Y:S01]  /*fc10*/  PRMT R17, R8, 0x7610, R17 ;  /* 0x0000761008117816 */ /* 0x000fe20000000011 */
[----:B------:R-:W-:Y:S01]  /*fc20*/  FMUL R7, R247, UR13 ;  /* 0x0000000df7077c20 */ /* 0x000fe20008400000 */
[----:B------:R-:W-:-:S04]  /*fc30*/  FMUL R8, R246, UR13 ;  /* 0x0000000df6087c20 */ /* 0x000fc80008400000 */
[----:B------:R-:W-:Y:S02]  /*fc40*/  F2FP.F16.F32.PACK_AB R7, RZ, R7 ;  /* 0x00000007ff07723e */ /* 0x000fe400000000ff */
[----:B------:R-:W-:Y:S01]  /*fc50*/  F2FP.F16.F32.PACK_AB R8, RZ, R8 ;  /* 0x00000008ff08723e */ /* 0x000fe200000000ff */
[----:B-1----:R-:W-:Y:S01]  /*fc60*/  FMUL R9, R245, UR13 ;  /* 0x0000000df5097c20 */ /* 0x002fe20008400000 */
[----:B------:R-:W-:-:S04]  /*fc70*/  F2FP.F16.F32.PACK_AB R12, RZ, R12 ;  /* 0x0000000cff0c723e */ /* 0x000fc800000000ff */
[----:B------:R-:W-:Y:S02]  /*fc80*/  F2FP.F16.F32.PACK_AB R9, RZ, R9 ;  /* 0x00000009ff09723e */ /* 0x000fe400000000ff */
[----:B------:R-:W-:Y:S02]  /*fc90*/  F2FP.F16.F32.PACK_AB R16, RZ, R16 ;  /* 0x00000010ff10723e */ /* 0x000fe400000000ff */
[----:B------:R-:W-:Y:S02]  /*fca0*/  F2FP.F16.F32.PACK_AB R18, RZ, R18 ;  /* 0x00000012ff12723e */ /* 0x000fe400000000ff */
[----:B------:R-:W-:Y:S02]  /*fcb0*/  F2FP.F16.F32.PACK_AB R20, RZ, R20 ;  /* 0x00000014ff14723e */ /* 0x000fe400000000ff */
[----:B------:R-:W-:Y:S02]  /*fcc0*/  F2FP.F16.F32.PACK_AB R19, RZ, R19 ;  /* 0x00000013ff13723e */ /* 0x000fe400000000ff */
[----:B------:R-:W-:-:S02]  /*fcd0*/  F2FP.F16.F32.PACK_AB R21, RZ, R21 ;  /* 0x00000015ff15723e */ /* 0x000fc400000000ff */
        /* <DEDUP_REMOVED lines=25> */
[----:B------:R-:W-:Y:S01]  /*fe70*/  F2FP.F16.F32.PACK_AB R239, RZ, R239 ;  /* 0x000000efffef723e */ /* 0x000fe200000000ff */
[----:B--2---:R-:W-:-:S05]  /*fe80*/  FMUL R6, R6, UR13 ;  /* 0x0000000d06067c20 */ /* 0x004fca0008400000 */
[----:B------:R-:W-:-:S04]  /*fe90*/  F2FP.F16.F32.PACK_AB R6, RZ, R6 ;  /* 0x00000006ff06723e */ /* 0x000fc800000000ff */
[----:B------:R-:W-:Y:S01]  /*fea0*/  PRMT R10, R6, 0x7610, R10 ;  /* 0x00007610060a7816 */ /* 0x000fe2000000000a */
[----:B------:R-:W-:-:S05]  /*feb0*/  FMUL R6, R252, UR13 ;  /* 0x0000000dfc067c20 */ /* 0x000fca0008400000 */
[----:B------:R-:W-:-:S04]  /*fec0*/  F2FP.F16.F32.PACK_AB R6, RZ, R6 ;  /* 0x00000006ff06723e */ /* 0x000fc800000000ff */
[----:B------:R-:W-:Y:S01]  /*fed0*/  PRMT R11, R6, 0x7610, R11 ;  /* 0x00007610060b7816 */ /* 0x000fe2000000000b */
[----:B------:R1:W-:Y:S01]  /*fee0*/  @P4 STG.E.U16 desc[UR14][R4.64+0x40], R10 ;  /* 0x0000400a04004986 */ /* 0x0003e2000c10150e */
[----:B------:R-:W-:-:S03]  /*fef0*/  FMUL R6, R251, UR13 ;  /* 0x0000000dfb067c20 */ /* 0x000fc60008400000 */
[----:B------:R2:W-:Y:S01]  /*ff00*/  @P2 STG.E.U16 desc[UR14][R4.64+0x42], R11 ;  /* 0x0000420b04002986 */ /* 0x0005e2000c10150e */
[C---:B------:R-:W-:Y:S02]  /*ff10*/  ISETP.GT.AND P2, PT, R0.reuse, 0x28, P0 ;  /* 0x000000280000780c */ /* 0x040fe40000744270 */
[----:B------:R-:W-:Y:S02]  /*ff20*/  ISETP.GT.AND P4, PT, R0, 0x28, P1 ;  /* 0x000000280000780c */ /* 0x000fe40000f84270 */
[----:B------:R-:W-:-:S04]  /*ff30*/  F2FP.F16.F32.PACK_AB R6, RZ, R6 ;  /* 0x00000006ff06723e */ /* 0x000fc800000000ff */
[----:B------:R-:W-:Y:S01]  /*ff40*/  PRMT R13, R6, 0x7610, R13 ;  /* 0x00007610060d7816 */ /* 0x000fe2000000000d */
[----:B------:R-:W-:Y:S01]  /*ff50*/  @P3 STG.E.U16 desc[UR14][R2.64+0x52], R15 ;  /* 0x0000520f02003986 */ /* 0x000fe2000c10150e */
[----:B------:R-:W-:-:S03]  /*ff60*/  ISETP.GT.AND P3, PT, R0, 0x30, P0 ;  /* 0x000000300000780c */ /* 0x000fc60000764270 */
[----:B------:R3:W-:Y:S01]  /*ff70*/  @P2 STG.E.U16 desc[UR14][R2.64+0x50], R13 ;  /* 0x0000500d02002986 */ /* 0x0007e2000c10150e */
[----:B------:R-:W-:Y:S01]  /*ff80*/  ISETP.GT.AND P2, PT, R0, 0x29, P1 ;  /* 0x000000290000780c */ /* 0x000fe20000f44270 */
[----:B------:R-:W-:Y:S02]  /*ff90*/  FMUL R6, R248, UR13 ;  /* 0x0000000df8067c20 */ /* 0x000fe40008400000 */
[----:B------:R4:W-:Y:S01]  /*ffa0*/  @P4 STG.E.U16 desc[UR14][R4.64+0x50], R17 ;  /* 0x0000501104004986 */ /* 0x0009e2000c10150e */
[----:B------:R-:W-:Y:S02]  /*ffb0*/  ISETP.GT.AND P4, PT, R0, 0x31, P0 ;  /* 0x000000310000780c */ /* 0x000fe40000784270 */
[----:B------:R-:W-:Y:S01]  /*ffc0*/  F2FP.F16.F32.PACK_AB R6, RZ, R6 ;  /* 0x00000006ff06723e */ /* 0x000fe200000000ff */
[----:B-1----:R-:W-:Y:S01]  /*ffd0*/  FMUL R10, R244, UR13 ;  /* 0x0000000df40a7c20 */ /* 0x002fe20008400000 */
[----:B--2---:R-:W-:-:S05]  /*ffe0*/  FMUL R11, R243, UR13 ;  /* 0x0000000df30b7c20 */ /* 0x004fca0008400000 */
[----:B------:R-:W-:Y:S01]  /*fff0*/  @P2 STG.E.U16 desc[UR14][R4.64+0x52], R6 ;  /* 0x0000520604002986 */ /* 0x000fe2000c10150e */
[----:B------:R-:W-:-:S03]  /*10000*/  ISETP.GT.AND P2, PT, R0, 0x31, P1 ;  /* 0x000000310000780c */ /* 0x000fc60000f44270 */
[----:B------:R-:W-:Y:S01]  /*10010*/  @P3 STG.E.U16 desc[UR14][R2.64+0x60], R7 ;  /* 0x0000600702003986 */ /* 0x000fe2000c10150e */
[----:B------:R-:W-:-:S03]  /*10020*/  ISETP.GT.AND P3, PT, R0, 0x38, P0 ;  /* 0x000000380000780c */ /* 0x000fc60000764270 */
[----:B------:R-:W-:Y:S01]  /*10030*/  @P4 STG.E.U16 desc[UR14][R2.64+0x62], R8 ;  /* 0x0000620802004986 */ /* 0x000fe2000c10150e */
[C---:B------:R-:W-:Y:S02]  /*10040*/  ISETP.GT.AND P4, PT, R0.reuse, 0x39, P0 ;  /* 0x000000390000780c */ /* 0x040fe40000784270 */
[----:B------:R-:W-:Y:S02]  /*10050*/  F2FP.F16.F32.PACK_AB R10, RZ, R10 ;  /* 0x0000000aff0a723e */ /* 0x000fe400000000ff */
[----:B------:R-:W-:Y:S01]  /*10060*/  F2FP.F16.F32.PACK_AB R11, RZ, R11 ;  /* 0x0000000bff0b723e */ /* 0x000fe200000000ff */
[----:B------:R-:W-:Y:S01]  /*10070*/  @P5 STG.E.U16 desc[UR14][R4.64+0x60], R9 ;  /* 0x0000600904005986 */ /* 0x000fe2000c10150e */
[----:B------:R-:W-:-:S03]  /*10080*/  ISETP.GT.AND P5, PT, R0, 0x38, P1 ;  /* 0x000000380000780c */ /* 0x000fc60000fa4270 */
[----:B------:R-:W-:Y:S01]  /*10090*/  @P2 STG.E.U16 desc[UR14][R4.64+0x62], R10 ;  /* 0x0000620a04002986 */ /* 0x000fe2000c10150e */
[----:B------:R-:W-:Y:S01]  /*100a0*/  ISETP.GT.AND P2, PT, R0, 0x39, P1 ;  /* 0x000000390000780c */ /* 0x000fe20000f44270 */
[----:B---3--:R-:W-:Y:S02]  /*100b0*/  FMUL R13, R242, UR13 ;  /* 0x0000000df20d7c20 */ /* 0x008fe40008400000 */
[----:B------:R-:W-:Y:S01]  /*100c0*/  @P3 STG.E.U16 desc[UR14][R2.64+0x70], R11 ;  /* 0x0000700b02003986 */ /* 0x000fe2000c10150e */
[C---:B------:R-:W-:Y:S01]  /*100d0*/  ISETP.GT.AND P3, PT, R0.reuse, 0x40, P0 ;  /* 0x000000400000780c */ /* 0x040fe20000764270 */
[----:B------:R-:W-:Y:S02]  /*100e0*/  FMUL R15, R241, UR13 ;  /* 0x0000000df10f7c20 */ /* 0x000fe40008400000 */
[----:B------:R-:W-:Y:S01]  /*100f0*/  @P4 STG.E.U16 desc[UR14][R2.64+0x72], R12 ;  /* 0x0000720c02004986 */ /* 0x000fe2000c10150e */
[----:B------:R-:W-:Y:S02]  /*10100*/  ISETP.GT.AND P4, PT, R0, 0x41, P0 ;  /* 0x000000410000780c */ /* 0x000fe40000784270 */
[----:B------:R-:W-:-:S02]  /*10110*/  F2FP.F16.F32.PACK_AB R13, RZ, R13 ;  /* 0x0000000dff0d723e */ /* 0x000fc400000000ff */
[----:B------:R-:W-:-:S03]  /*10120*/  F2FP.F16.F32.PACK_AB R15, RZ, R15 ;  /* 0x0000000fff0f723e */ /* 0x000fc600000000ff */
[----:B------:R-:W-:Y:S01]  /*10130*/  @P5 STG.E.U16 desc[UR14][R4.64+0x70], R13 ;  /* 0x0000700d04005986 */ /* 0x000fe2000c10150e */
[----:B------:R-:W-:-:S03]  /*10140*/  ISETP.GT.AND P5, PT, R0, 0x40, P1 ;  /* 0x000000400000780c */ /* 0x000fc60000fa4270 */
[----:B------:R-:W-:Y:S01]  /*10150*/  @P2 STG.E.U16 desc[UR14][R4.64+0x72], R15 ;  /* 0x0000720f04002986 */ /* 0x000fe2000c10150e */
[----:B------:R-:W-:Y:S01]  /*10160*/  ISETP.GT.AND P2, PT, R0, 0x41, P1 ;  /* 0x000000410000780c */ /* 0x000fe20000f44270 */
[----:B----4-:R-:W-:Y:S02]  /*10170*/  FMUL R17, R240, UR13 ;  /* 0x0000000df0117c20 */ /* 0x010fe40008400000 */
[----:B------:R-:W-:Y:S01]  /*10180*/  @P3 STG.E.U16 desc[UR14][R2.64+0x80], R16 ;  /* 0x0000801002003986 */ /* 0x000fe2000c10150e */
[----:B------:R-:W-:-:S03]  /*10190*/  ISETP.GT.AND P3, PT, R0, 0x48, P0 ;  /* 0x000000480000780c */ /* 0x000fc60000764270 */
[----:B------:R-:W-:Y:S01]  /*101a0*/  @P4 STG.E.U16 desc[UR14][R2.64+0x82], R18 ;  /* 0x0000821202004986 */ /* 0x000fe2000c10150e */
[----:B------:R-:W-:Y:S02]  /*101b0*/  ISETP.GT.AND P4, PT, R0, 0x49, P0 ;  /* 0x000000490000780c */ /* 0x000fe40000784270 */
[----:B------:R-:W-:-:S05]  /*101c0*/  F2FP.F16.F32.PACK_AB R17, RZ, R17 ;  /* 0x00000011ff11723e */ /* 0x000fca00000000ff */
[----:B------:R-:W-:Y:S01]  /*101d0*/  @P5 STG.E.U16 desc[UR14][R4.64+0x80], R17 ;  /* 0x0000801104005986 */ /* 0x000fe2000c10150e */
[----:B------:R-:W-:-:S03]  /*101e0*/  ISETP.GT.AND P5, PT, R0, 0x48, P1 ;  /* 0x000000480000780c */ /* 0x000fc60000fa4270 */
        /* <DEDUP_REMOVED lines=43> */
[C---:B------:R-:W-:Y:S02]  /*104a0*/  ISETP.GT.AND P3, PT, R0.reuse, 0x78, P0 ;  /* 0x000000780000780c */ /* 0x040fe40000764270 */
[C---:B------:R-:W-:Y:S01]  /*104b0*/  ISETP.GT.AND P0, PT, R0.reuse, 0x79, P0 ;  /* 0x000000790000780c */ /* 0x040fe20000704270 */
[----:B------:R-:W-:Y:S01]  /*104c0*/  @P4 STG.E.U16 desc[UR14][R2.64+0xe2], R233 ;  /* 0x0000e2e902004986 */ /* 0x000fe2000c10150e */
[C---:B------:R-:W-:Y:S02]  /*104d0*/  ISETP.GT.AND P4, PT, R0.reuse, 0x78, P1 ;  /* 0x000000780000780c */ /* 0x040fe40000f84270 */
[----:B------:R-:W-:Y:S01]  /*104e0*/  ISETP.GT.AND P1, PT, R0, 0x79, P1 ;  /* 0x000000790000780c */ /* 0x000fe20000f24270 */
[----:B------:R-:W-:Y:S01]  /*104f0*/  @P5 STG.E.U16 desc[UR14][R4.64+0xe0], R234 ;  /* 0x0000e0ea04005986 */ /* 0x000fe2000c10150e */
[----:B------:R-:W-:-:S03]  /*10500*/  USHF.L.U32 UR10, UR6, 0x1, URZ ;  /* 0x00000001060a7899 */ /* 0x000fc6000800063f */
[----:B------:R-:W-:Y:S04]  /*10510*/  @P2 STG.E.U16 desc[UR14][R4.64+0xe2], R235 ;  /* 0x0000e2eb04002986 */ /* 0x000fe8000c10150e */
[----:B------:R-:W-:Y:S04]  /*10520*/  @P3 STG.E.U16 desc[UR14][R2.64+0xf0], R236 ;  /* 0x0000f0ec02003986 */ /* 0x000fe8000c10150e */
[----:B------:R-:W-:Y:S01]  /*10530*/  @P0 STG.E.U16 desc[UR14][R2.64+0xf2], R237 ;  /* 0x0000f2ed02000986 */ /* 0x000fe2000c10150e */
[----:B------:R-:W-:-:S03]  /*10540*/  ISETP.GT.AND P0, PT, R14, 0x48, PT ;  /* 0x000000480e00780c */ /* 0x000fc60003f04270 */
[----:B------:R-:W-:Y:S01]  /*10550*/  @P4 STG.E.U16 desc[UR14][R4.64+0xf0], R238 ;  /* 0x0000f0ee04004986 */ /* 0x000fe2000c10150e */
[----:B------:R-:W-:-:S03]  /*10560*/  USHF.L.U64.HI UR6, UR6, 0x1, UR7 ;  /* 0x0000000106067899 */ /* 0x000fc60008010207 */
[----:B------:R1:W-:Y:S01]  /*10570*/  @P1 STG.E.U16 desc[UR14][R4.64+0xf2], R239 ;  /* 0x0000f2ef04001986 */ /* 0x0003e2000c10150e */
[----:B------:R-:W-:Y:S02]  /*10580*/  ISETP.GT.AND P1, PT, R14, 0x40, PT ;  /* 0x000000400e00780c */ /* 0x000fe40003f24270 */
[C---:B------:R-:W-:Y:S02]  /*10590*/  ISETP.GT.AND P3, PT, R0.reuse, RZ, P0 ;  /* 0x000000ff0000720c */ /* 0x040fe40000764270 */
[C---:B------:R-:W-:Y:S02]  /*105a0*/  ISETP.GT.AND P5, PT, R0.reuse, RZ, P1 ;  /* 0x000000ff0000720c */ /* 0x040fe40000fa4270 */
[----:B------:R-:W-:Y:S02]  /*105b0*/  ISETP.GT.AND P4, PT, R0, 0x1, P1 ;  /* 0x000000010000780c */ /* 0x000fe40000f84270 */
[----:B-1----:R-:W-:Y:S02]  /*105c0*/  IADD3 R4, P6, R2, UR10, RZ ;  /* 0x0000000a02047c10 */ /* 0x002fe4000ffde0ff */
[----:B------:R-:W-:-:S02]  /*105d0*/  ISETP.GT.AND P2, PT, R0, 0x1, P0 ;  /* 0x000000010000780c */ /* 0x000fc40000744270 */
[----:B------:R-:W-:Y:S02]  /*105e0*/  IADD3.X R5, R3, UR6, RZ, P6, !PT ;  /* 0x0000000603057c10 */ /* 0x000fe4000b7fe4ff */
[----:B------:R-:W-:Y:S02]  /*105f0*/  IADD3 R10, P6, R4, UR9, RZ ;  /* 0x00000009040a7c10 */ /* 0x000fe4000ffde0ff */
[----:B------:R-:W-:Y:S02]  /*10600*/  F2FP.F16.F32.PACK_AB R152, RZ, R152 ;  /* 0x00000098ff98723e */ /* 0x000fe400000000ff */
[----:B------:R-:W-:Y:S02]  /*10610*/  F2FP.F16.F32.PACK_AB R153, RZ, R153 ;  /* 0x00000099ff99723e */ /* 0x000fe400000000ff */
[----:B------:R-:W-:Y:S02]  /*10620*/  F2FP.F16.F32.PACK_AB R154, RZ, R154 ;  /* 0x0000009aff9a723e */ /* 0x000fe400000000ff */
[----:B------:R-:W-:Y:S01]  /*10630*/  IADD3.X R11, R5, UR8, RZ, P6, !PT ;  /* 0x00000008050b7c10 */ /* 0x000fe2000b7fe4ff */
[----:B------:R-:W-:Y:S01]  /*10640*/  FMUL R6, R156, UR13 ;  /* 0x0000000d9c067c20 */ /* 0x000fe20008400000 */
[----:B------:R-:W-:Y:S01]  /*10650*/  F2FP.F16.F32.PACK_AB R155, RZ, R155 ;  /* 0x0000009bff9b723e */ /* 0x000fe200000000ff */
[----:B------:R-:W-:Y:S01]  /*10660*/  @P5 STG.E.U16 desc[UR14][R4.64], R152 ;  /* 0x0000009804005986 */ /* 0x000fe2000c10150e */
[----:B------:R-:W-:-:S03]  /*10670*/  FMUL R7, R157, UR13 ;  /* 0x0000000d9d077c20 */ /* 0x000fc60008400000 */
[----:B------:R-:W-:Y:S01]  /*10680*/  @P4 STG.E.U16 desc[UR14][R4.64+0x2], R153 ;  /* 0x0000029904004986 */ /* 0x000fe2000c10150e */
[----:B------:R-:W-:-:S03]  /*10690*/  ISETP.GT.AND P4, PT, R0, 0x9, P1 ;  /* 0x000000090000780c */ /* 0x000fc60000f84270 */
[----:B------:R-:W-:Y:S01]  /*106a0*/  @P3 STG.E.U16 desc[UR14][R10.64], R154 ;  /* 0x0000009a0a003986 */ /* 0x000fe2000c10150e */
[C---:B------:R-:W-:Y:S01]  /*106b0*/  ISETP.GT.AND P3, PT, R0.reuse, 0x8, P1 ;  /* 0x000000080000780c */ /* 0x040fe20000f64270 */
[----:B------:R-:W-:Y:S01]  /*106c0*/  IMAD.U32 R9, RZ, RZ, UR9 ;  /* 0x00000009ff097e24 */ /* 0x000fe2000f8e00ff */
[----:B------:R-:W-:Y:S01]  /*106d0*/  F2FP.F16.F32.PACK_AB R6, RZ, R6 ;  /* 0x00000006ff06723e */ /* 0x000fe200000000ff */
[----:B------:R1:W-:Y:S01]  /*106e0*/  @P2 STG.E.U16 desc[UR14][R10.64+0x2], R155 ;  /* 0x0000029b0a002986 */ /* 0x0003e2000c10150e */
[----:B------:R-:W-:Y:S01]  /*106f0*/  ISETP.GT.AND P2, PT, R0, 0x8, P0 ;  /* 0x000000080000780c */ /* 0x000fe20000744270 */
[----:B------:R-:W-:Y:S01]  /*10700*/  FMUL R8, R158, UR13 ;  /* 0x0000000d9e087c20 */ /* 0x000fe20008400000 */
[----:B------:R-:W-:-:S04]  /*10710*/  F2FP.F16.F32.PACK_AB R7, RZ, R7 ;  /* 0x00000007ff07723e */ /* 0x000fc800000000ff */
[----:B------:R-:W-:Y:S02]  /*10720*/  F2FP.F16.F32.PACK_AB R8, RZ, R8 ;  /* 0x00000008ff08723e */ /* 0x000fe400000000ff */
[----:B-1----:R-:W-:Y:S01]  /*10730*/  PRMT R10, R6, 0x7610, R10 ;  /* 0x00007610060a7816 */ /* 0x002fe2000000000a */
[----:B------:R-:W-:Y:S01]  /*10740*/  IMAD.U32 R11, RZ, RZ, UR8 ;  /* 0x00000008ff0b7e24 */ /* 0x000fe2000f8e00ff */
[----:B------:R-:W-:Y:S02]  /*10750*/  IADD3 R6, P5, P6, R9, UR10, R2 ;  /* 0x0000000a09067c10 */ /* 0x000fe4000febe002 */
[----:B------:R-:W-:Y:S02]  /*10760*/  PRMT R9, R7, 0x7610, R9 ;  /* 0x0000761007097816 */ /* 0x000fe40000000009 */
[----:B------:R-:W-:Y:S01]  /*10770*/  IADD3.X R7, R11, UR6, R3, P5, P6 ;  /* 0x000000060b077c10 */ /* 0x000fe2000afec403 */
[----:B------:R-:W-:Y:S01]  /*10780*/  @P3 STG.E.U16 desc[UR14][R4.64+0x10], R10 ;  /* 0x0000100a04003986 */ /* 0x000fe2000c10150e */
[----:B------:R-:W-:-:S03]  /*10790*/  ISETP.GT.AND P3, PT, R0, 0x9, P0 ;  /* 0x000000090000780c */ /* 0x000fc60000764270 */
[----:B------:R-:W-:Y:S01]  /*107a0*/  @P4 STG.E.U16 desc[UR14][R4.64+0x12], R9 ;  /* 0x0000120904004986 */ /* 0x000fe2000c10150e */
[C---:B------:R-:W-:Y:S01]  /*107b0*/  ISETP.GT.AND P4, PT, R0.reuse, 0x10, P1 ;  /* 0x000000100000780c */ /* 0x040fe20000f84270 */
[----:B------:R-:W-:Y:S01]  /*107c0*/  FMUL R159, R159, UR13 ;  /* 0x0000000d9f9f7c20 */ /* 0x000fe20008400000 */
[C---:B------:R-:W-:Y:S01]  /*107d0*/  ISETP.GT.AND P5, PT, R0.reuse, 0x11, P1 ;  /* 0x000000110000780c */ /* 0x040fe20000fa4270 */
[----:B------:R-:W-:Y:S01]  /*107e0*/  @P2 STG.E.U16 desc[UR14][R6.64+0x10], R8 ;  /* 0x0000100806002986 */ /* 0x000fe2000c10150e */
[----:B------:R-:W-:Y:S01]  /*107f0*/  ISETP.GT.AND P2, PT, R0, 0x10, P0 ;  /* 0x000000100000780c */ /* 0x000fe20000744270 */
[----:B------:R-:W-:Y:S01]  /*10800*/  FMUL R160, R160, UR13 ;  /* 0x0000000da0a07c20 */ /* 0x000fe20008400000 */
[----:B------:R-:W-:Y:S01]  /*10810*/  FMUL R161, R161, UR13 ;  /* 0x0000000da1a17c20 */ /* 0x000fe20008400000 */
[----:B------:R-:W-:Y:S01]  /*10820*/  FMUL R162, R162, UR13 ;  /* 0x0000000da2a27c20 */ /* 0x000fe20008400000 */
[----:B------:R-:W-:Y:S02]  /*10830*/  F2FP.F16.F32.PACK_AB R159, RZ, R159 ;  /* 0x0000009fff9f723e */ /* 0x000fe400000000ff */
[----:B------:R-:W-:-:S02]  /*10840*/  F2FP.F16.F32.PACK_AB R160, RZ, R160 ;  /* 0x000000a0ffa0723e */ /* 0x000fc400000000ff */
[----:B------:R-:W-:Y:S02]  /*10850*/  F2FP.F16.F32.PACK_AB R161, RZ, R161 ;  /* 0x000000a1ffa1723e */ /* 0x000fe400000000ff */
[----:B------:R-:W-:Y:S01]  /*10860*/  F2FP.F16.F32.PACK_AB R162, RZ, R162 ;  /* 0x000000a2ffa2723e */ /* 0x000fe200000000ff */
[----:B------:R-:W-:Y:S01]  /*10870*/  @P3 STG.E.U16 desc[UR14][R6.64+0x12], R159 ;  /* 0x0000129f06003986 */ /* 0x000fe2000c10150e */
[----:B------:R-:W-:-:S03]  /*10880*/  ISETP.GT.AND P3, PT, R0, 0x11, P0 ;  /* 0x000000110000780c */ /* 0x000fc60000764270 */
[----:B------:R-:W-:Y:S01]  /*10890*/  @P4 STG.E.U16 desc[UR14][R4.64+0x20], R160 ;  /* 0x000020a004004986 */ /* 0x000fe2000c10150e */
[C---:B------:R-:W-:Y:S01]  /*108a0*/  ISETP.GT.AND P4, PT, R0.reuse, 0x18, P1 ;  /* 0x000000180000780c */ /* 0x040fe20000f84270 */
[----:B------:R-:W-:Y:S02]  /*108b0*/  FMUL R163, R163, UR13 ;  /* 0x0000000da3a37c20 */ /* 0x000fe40008400000 */
[----:B------:R-:W-:Y:S01]  /*108c0*/  @P5 STG.E.U16 desc[UR14][R4.64+0x22], R161 ;  /* 0x000022a104005986 */ /* 0x000fe2000c10150e */
[----:B------:R-:W-:Y:S01]  /*108d0*/  ISETP.GT.AND P5, PT, R0, 0x19, P1 ;  /* 0x000000190000780c */ /* 0x000fe20000fa4270 */
[----:B------:R-:W-:Y:S02]  /*108e0*/  FMUL R164, R164, UR13 ;  /* 0x0000000da4a47c20 */ /* 0x000fe40008400000 */
[----:B------:R-:W-:Y:S01]  /*108f0*/  @P2 STG.E.U16 desc[UR14][R6.64+0x20], R162 ;  /* 0x000020a206002986 */ /* 0x000fe2000c10150e */
[----:B------:R-:W-:Y:S01]  /*10900*/  ISETP.GT.AND P2, PT, R0, 0x18, P0 ;  /* 0x000000180000780c */ /* 0x000fe20000744270 */
[----:B------:R-:W-:Y:S01]  /*10910*/  FMUL R165, R165, UR13 ;  /* 0x0000000da5a57c20 */ /* 0x000fe20008400000 */
[----:B------:R-:W-:Y:S01]  /*10920*/  FMUL R166, R166, UR13 ;  /* 0x0000000da6a67c20 */ /* 0x000fe20008400000 */
[----:B------:R-:W-:-:S02]  /*10930*/  F2FP.F16.F32.PACK_AB R163, RZ, R163 ;  /* 0x000000a3ffa3723e */ /* 0x000fc400000000ff */
[----:B------:R-:W-:Y:S02]  /*10940*/  F2FP.F16.F32.PACK_AB R164, RZ, R164 ;  /* 0x000000a4ffa4723e */ /* 0x000fe400000000ff */
        /* <DEDUP_REMOVED lines=181> */
[C---:B------:R-:W-:Y:S02]  /*114a0*/  ISETP.GT.AND P4, PT, R0.reuse, 0x71, P0 ;  /* 0x000000710000780c */ /* 0x040fe40000784270 */
[----:B------:R-:W-:Y:S01]  /*114b0*/  ISETP.GT.AND P1, PT, R0, 0x79, P1 ;  /* 0x000000790000780c */ /* 0x000fe20000f24270 */
[----:B------:R-:W-:Y:S01]  /*114c0*/  @P5 STG.E.U16 desc[UR14][R4.64+0xe2], R209 ;  /* 0x0000e2d104005986 */ /* 0x000fe2000c10150e */
[----:B------:R-:W-:-:S03]  /*114d0*/  FMUL R211, R211, UR13 ;  /* 0x0000000dd3d37c20 */ /* 0x000fc60008400000 */
[----:B------:R-:W-:Y:S01]  /*114e0*/  @P2 STG.E.U16 desc[UR14][R6.64+0xe0], R210 ;  /* 0x0000e0d206002986 */ /* 0x000fe2000c10150e */
[----:B------:R-:W-:Y:S01]  /*114f0*/  ISETP.GT.AND P2, PT, R0, 0x78, P0 ;  /* 0x000000780000780c */ /* 0x000fe20000744270 */
[----:B------:R-:W-:Y:S01]  /*11500*/  FMUL R212, R212, UR13 ;  /* 0x0000000dd4d47c20 */ /* 0x000fe20008400000 */
[----:B------:R-:W-:Y:S01]  /*11510*/  FMUL R213, R213, UR13 ;  /* 0x0000000dd5d57c20 */ /* 0x000fe20008400000 */
[----:B------:R-:W-:Y:S02]  /*11520*/  F2FP.F16.F32.PACK_AB R211, RZ, R211 ;  /* 0x000000d3ffd3723e */ /* 0x000fe400000000ff */
[----:B------:R-:W-:Y:S01]  /*11530*/  ISETP.GT.AND P0, PT, R0, 0x79, P0 ;  /* 0x000000790000780c */ /* 0x000fe20000704270 */
[----:B------:R-:W-:Y:S01]  /*11540*/  FMUL R214, R214, UR13 ;  /* 0x0000000dd6d67c20 */ /* 0x000fe20008400000 */
[----:B------:R-:W-:Y:S02]  /*11550*/  F2FP.F16.F32.PACK_AB R212, RZ, R212 ;  /* 0x000000d4ffd4723e */ /* 0x000fe400000000ff */
[----:B------:R-:W-:Y:S01]  /*11560*/  F2FP.F16.F32.PACK_AB R213, RZ, R213 ;  /* 0x000000d5ffd5723e */ /* 0x000fe200000000ff */
[----:B------:R-:W-:Y:S01]  /*11570*/  @P4 STG.E.U16 desc[UR14][R6.64+0xe2], R211 ;  /* 0x0000e2d306004986 */ /* 0x000fe2000c10150e */
[----:B------:R-:W-:Y:S01]  /*11580*/  F2FP.F16.F32.PACK_AB R214, RZ, R214 ;  /* 0x000000d6ffd6723e */ /* 0x000fe200000000ff */
[----:B------:R-:W-:-:S02]  /*11590*/  USHF.L.U32 UR7, UR18, 0x8, URZ ;  /* 0x0000000812077899 */ /* 0x000fc4000800063f */
[----:B------:R-:W-:Y:S04]  /*115a0*/  @P3 STG.E.U16 desc[UR14][R4.64+0xf0], R212 ;  /* 0x0000f0d404003986 */ /* 0x000fe8000c10150e */
[----:B------:R1:W-:Y:S01]  /*115b0*/  @P1 STG.E.U16 desc[UR14][R4.64+0xf2], R213 ;  /* 0x0000f2d504001986 */ /* 0x0003e2000c10150e */
[----:B------:R-:W-:Y:S01]  /*115c0*/  FMUL R215, R215, UR13 ;  /* 0x0000000dd7d77c20 */ /* 0x000fe20008400000 */
[----:B------:R-:W-:Y:S01]  /*115d0*/  USHF.L.U64.HI UR6, UR18, 0x8, UR19 ;  /* 0x0000000812067899 */ /* 0x000fe20008010213 */
[----:B-1----:R-:W-:Y:S02]  /*115e0*/  @P2 IMAD.MOV.U32 R4, RZ, RZ, R6 ;  /* 0x000000ffff042224 */ /* 0x002fe400078e0006 */
[----:B------:R-:W-:Y:S01]  /*115f0*/  @P2 IMAD.MOV.U32 R5, RZ, RZ, R7 ;  /* 0x000000ffff052224 */ /* 0x000fe200078e0007 */
[----:B------:R-:W-:-:S04]  /*11600*/  F2FP.F16.F32.PACK_AB R215, RZ, R215 ;  /* 0x000000d7ffd7723e */ /* 0x000fc800000000ff */
[----:B------:R1:W-:Y:S01]  /*11610*/  @P2 STG.E.U16 desc[UR14][R4.64+0xf0], R214 ;  /* 0x0000f0d604002986 */ /* 0x0003e2000c10150e */
[C---:B------:R-:W-:Y:S01]  /*11620*/  ISETP.GT.AND P3, PT, R14.reuse, 0x80, PT ;  /* 0x000000800e00780c */ /* 0x040fe20003f64270 */
[----:B------:R-:W-:Y:S01]  /*11630*/  IMAD.U32 R9, RZ, RZ, UR6 ;  /* 0x00000006ff097e24 */ /* 0x000fe2000f8e00ff */
[----:B------:R-:W-:Y:S02]  /*11640*/  ISETP.GT.AND P1, PT, R14, 0x88, PT ;  /* 0x000000880e00780c */ /* 0x000fe40003f24270 */
[----:B-1----:R-:W-:Y:S01]  /*11650*/  @P0 MOV R5, R7 ;  /* 0x0000000700050202 */ /* 0x002fe20000000f00 */
[----:B------:R-:W-:Y:S02]  /*11660*/  IMAD.U32 R7, RZ, RZ, UR7 ;  /* 0x00000007ff077e24 */ /* 0x000fe4000f8e00ff */
[----:B------:R-:W-:-:S03]  /*11670*/  @P0 IMAD.MOV.U32 R4, RZ, RZ, R6 ;  /* 0x000000ffff040224 */ /* 0x000fc600078e0006 */
[----:B------:R-:W-:Y:S02]  /*11680*/  IADD3 R6, P5, P6, R2, UR9, R7 ;  /* 0x0000000902067c10 */ /* 0x000fe4000febe007 */
[----:B------:R1:W-:Y:S01]  /*11690*/  @P0 STG.E.U16 desc[UR14][R4.64+0xf2], R215 ;  /* 0x0000f2d704000986 */ /* 0x0003e2000c10150e */
[C---:B------:R-:W-:Y:S02]  /*116a0*/  ISETP.GT.AND P0, PT, R0.reuse, RZ, P3 ;  /* 0x000000ff0000720c */ /* 0x040fe40001f04270 */
[----:B------:R-:W-:Y:S02]  /*116b0*/  ISETP.GT.AND P2, PT, R0, 0x1, P3 ;  /* 0x000000010000780c */ /* 0x000fe40001f44270 */
[----:B------:R-:W-:Y:S01]  /*116c0*/  IADD3.X R7, R3, UR8, R9, P5, P6 ;  /* 0x0000000803077c10 */ /* 0x000fe2000afec409 */
[----:B------:R-:W-:Y:S01]  /*116d0*/  FMUL R88, R88, UR13 ;  /* 0x0000000d58587c20 */ /* 0x000fe20008400000 */
[----:B------:R-:W-:Y:S01]  /*116e0*/  ISETP.GT.AND P5, PT, R0, RZ, P1 ;  /* 0x000000ff0000720c */ /* 0x000fe20000fa4270 */
[----:B------:R-:W-:Y:S01]  /*116f0*/  FMUL R89, R89, UR13 ;  /* 0x0000000d59597c20 */ /* 0x000fe20008400000 */
[----:B-1----:R-:W-:Y:S01]  /*11700*/  IADD3 R4, P4, R2, UR7, RZ ;  /* 0x0000000702047c10 */ /* 0x002fe2000ff9e0ff */
[----:B------:R-:W-:-:S03]  /*11710*/  FMUL R90, R90, UR13 ;  /* 0x0000000d5a5a7c20 */ /* 0x000fc60008400000 */
[----:B------:R-:W-:Y:S02]  /*11720*/  IADD3.X R5, R3, UR6, RZ, P4, !PT ;  /* 0x0000000603057c10 */ /* 0x000fe4000a7fe4ff */
[----:B------:R-:W-:Y:S02]  /*11730*/  IADD3 R8, P4, R4, UR9, RZ ;  /* 0x0000000904087c10 */ /* 0x000fe4000ff9e0ff */
[----:B------:R-:W-:Y:S02]  /*11740*/  F2FP.F16.F32.PACK_AB R88, RZ, R88 ;  /* 0x00000058ff58723e */ /* 0x000fe400000000ff */
[----:B------:R-:W-:Y:S02]  /*11750*/  F2FP.F16.F32.PACK_AB R89, RZ, R89 ;  /* 0x00000059ff59723e */ /* 0x000fe400000000ff */
[----:B------:R-:W-:Y:S02]  /*11760*/  F2FP.F16.F32.PACK_AB R90, RZ, R90 ;  /* 0x0000005aff5a723e */ /* 0x000fe400000000ff */
[----:B------:R-:W-:Y:S01]  /*11770*/  IADD3.X R9, R5, UR8, RZ, P4, !PT ;  /* 0x0000000805097c10 */ /* 0x000fe2000a7fe4ff */
[----:B------:R-:W-:Y:S01]  /*11780*/  @P0 STG.E.U16 desc[UR14][R4.64], R88 ;  /* 0x0000005804000986 */ /* 0x000fe2000c10150e */
[----:B------:R-:W-:-:S02]  /*11790*/  ISETP.GT.AND P0, PT, R0, 0x1, P1 ;  /* 0x000000010000780c */ /* 0x000fc40000f04270 */
[C---:B------:R-:W-:Y:S01]  /*117a0*/  ISETP.GT.AND P4, PT, R0.reuse, 0x9, P3 ;  /* 0x000000090000780c */ /* 0x040fe20001f84270 */
[----:B------:R-:W-:Y:S01]  /*117b0*/  @P2 STG.E.U16 desc[UR14][R4.64+0x2], R89 ;  /* 0x0000025904002986 */ /* 0x000fe2000c10150e */
[C---:B------:R-:W-:Y:S01]  /*117c0*/  ISETP.GT.AND P2, PT, R0.reuse, 0x8, P3 ;  /* 0x000000080000780c */ /* 0x040fe20001f44270 */
[----:B------:R-:W-:Y:S02]  /*117d0*/  FMUL R91, R91, UR13 ;  /* 0x0000000d5b5b7c20 */ /* 0x000fe40008400000 */
[----:B------:R-:W-:Y:S01]  /*117e0*/  @P5 STG.E.U16 desc[UR14][R8.64], R90 ;  /* 0x0000005a08005986 */ /* 0x000fe2000c10150e */
[----:B------:R-:W-:Y:S01]  /*117f0*/  ISETP.GT.AND P5, PT, R0, 0x8, P1 ;  /* 0x000000080000780c */ /* 0x000fe20000fa4270 */
[----:B------:R-:W-:Y:S01]  /*11800*/  FMUL R92, R92, UR13 ;  /* 0x0000000d5c5c7c20 */ /* 0x000fe20008400000 */
[----:B------:R-:W-:Y:S01]  /*11810*/  FMUL R93, R93, UR13 ;  /* 0x0000000d5d5d7c20 */ /* 0x000fe20008400000 */
[----:B------:R-:W-:Y:S01]  /*11820*/  FMUL R94, R94, UR13 ;  /* 0x0000000d5e5e7c20 */ /* 0x000fe20008400000 */
[----:B------:R-:W-:-:S02]  /*11830*/  F2FP.F16.F32.PACK_AB R91, RZ, R91 ;  /* 0x0000005bff5b723e */ /* 0x000fc400000000ff */
[----:B------:R-:W-:Y:S02]  /*11840*/  F2FP.F16.F32.PACK_AB R92, RZ, R92 ;  /* 0x0000005cff5c723e */ /* 0x000fe400000000ff */
[----:B------:R-:W-:Y:S02]  /*11850*/  F2FP.F16.F32.PACK_AB R93, RZ, R93 ;  /* 0x0000005dff5d723e */ /* 0x000fe400000000ff */
[----:B------:R-:W-:Y:S01]  /*11860*/  F2FP.F16.F32.PACK_AB R94, RZ, R94 ;  /* 0x0000005eff5e723e */ /* 0x000fe200000000ff */
[----:B------:R1:W-:Y:S01]  /*11870*/  @P0 STG.E.U16 desc[UR14][R8.64+0x2], R91 ;  /* 0x0000025b08000986 */ /* 0x0003e2000c10150e */
[----:B------:R-:W-:-:S03]  /*11880*/  ISETP.GT.AND P0, PT, R0, 0x9, P1 ;  /* 0x000000090000780c */ /* 0x000fc60000f04270 */
[----:B------:R-:W-:Y:S01]  /*11890*/  @P2 STG.E.U16 desc[UR14][R4.64+0x10], R92 ;  /* 0x0000105c04002986 */ /* 0x000fe2000c10150e */
[----:B------:R-:W-:-:S03]  /*118a0*/  ISETP.GT.AND P2, PT, R0, 0x10, P3 ;  /* 0x000000100000780c */ /* 0x000fc60001f44270 */
        /* <DEDUP_REMOVED lines=140> */
[----:B------:R-:W-:Y:S04]  /*12170*/  @P0 STG.E.U16 desc[UR14][R6.64+0x92], R127 ;  /* 0x0000927f06000986 */ /* 0x000fe8000c10150e */
[----:B------:R-:W-:Y:S01]  /*12180*/  @P2 STG.E.U16 desc[UR14][R4.64+0xa0], R128 ;  /* 0x0000a08004002986 */ /* 0x000fe2000c10150e */
[----:B------:R-:W-:-:S03]  /*12190*/  ISETP.GT.AND P2, PT, R0, 0x51, P1 ;  /* 0x000000510000780c */ /* 0x000fc60000f44270 */
[----:B------:R-:W-:Y:S01]  /*121a0*/  @P4 STG.E.U16 desc[UR14][R4.64+0xa2], R129 ;  /* 0x0000a28104004986 */ /* 0x000fe2000c10150e */
[----:B------:R-:W-:-:S03]  /*121b0*/  FMUL R131, R131, UR13 ;  /* 0x0000000d83837c20 */ /* 0x000fc60008400000 */
[----:B------:R-:W-:Y:S01]  /*121c0*/  @P5 STG.E.U16 desc[UR14][R6.64+0xa0], R130 ;  /* 0x0000a08206005986 */ /* 0x000fe2000c10150e */
[----:B------:R-:W-:Y:S01]  /*121d0*/  ISETP.GT.AND P5, PT, R0, 0x59, P3 ;  /* 0x000000590000780c */ /* 0x000fe20001fa4270 */
[----:B------:R-:W-:Y:S01]  /*121e0*/  FMUL R133, R133, UR13 ;  /* 0x0000000d85857c20 */ /* 0x000fe20008400000 */
[----:B------:R-:W-:-:S04]  /*121f0*/  F2FP.F16.F32.PACK_AB R131, RZ, R131 ;  /* 0x00000083ff83723e */ /* 0x000fc800000000ff */
[----:B------:R-:W-:Y:S01]  /*12200*/  F2FP.F16.F32.PACK_AB R133, RZ, R133 ;  /* 0x00000085ff85723e */ /* 0x000fe200000000ff */
[----:B------:R-:W-:Y:S01]  /*12210*/  @P2 STG.E.U16 desc[UR14][R6.64+0xa2], R131 ;  /* 0x0000a28306002986 */ /* 0x000fe2000c10150e */
[C---:B------:R-:W-:Y:S02]  /*12220*/  ISETP.GT.AND P4, PT, R0.reuse, 0x58, P3 ;  /* 0x000000580000780c */ /* 0x040fe40001f84270 */
[----:B------:R-:W-:Y:S01]  /*12230*/  ISETP.GT.AND P0, PT, R0, 0x58, P1 ;  /* 0x000000580000780c */ /* 0x000fe20000f04270 */
[----:B------:R-:W-:Y:S01]  /*12240*/  FMUL R132, R132, UR13 ;  /* 0x0000000d84847c20 */ /* 0x000fe20008400000 */
[C---:B------:R-:W-:Y:S01]  /*12250*/  ISETP.GT.AND P2, PT, R0.reuse, 0x59, P1 ;  /* 0x000000590000780c */ /* 0x040fe20000f44270 */
[----:B------:R-:W-:Y:S01]  /*12260*/  @P5 STG.E.U16 desc[UR14][R4.64+0xb2], R133 ;  /* 0x0000b28504005986 */ /* 0x000fe2000c10150e */
[----:B------:R-:W-:Y:S01]  /*12270*/  ISETP.GT.AND P5, PT, R0, 0x60, P3 ;  /* 0x000000600000780c */ /* 0x000fe20001fa4270 */
[----:B------:R-:W-:Y:S01]  /*12280*/  FMUL R134, R134, UR13 ;  /* 0x0000000d86867c20 */ /* 0x000fe20008400000 */
        /* <DEDUP_REMOVED lines=8> */
[----:B------:R-:W-:Y:S01]  /*12310*/  @P4 STG.E.U16 desc[UR14][R4.64+0xb0], R132 ;  /* 0x0000b08404004986 */ /* 0x000fe2000c10150e */
[----:B------:R-:W-:-:S03]  /*12320*/  F2FP.F16.F32.PACK_AB R137, RZ, R137 ;  /* 0x00000089ff89723e */ /* 0x000fc600000000ff */
[----:B------:R-:W-:Y:S01]  /*12330*/  @P0 STG.E.U16 desc[UR14][R6.64+0xb0], R134 ;  /* 0x0000b08606000986 */ /* 0x000fe2000c10150e */
[----:B------:R-:W-:-:S03]  /*12340*/  ISETP.GT.AND P4, PT, R0, 0x60, P1 ;  /* 0x000000600000780c */ /* 0x000fc60000f84270 */
[----:B------:R-:W-:Y:S01]  /*12350*/  @P2 STG.E.U16 desc[UR14][R6.64+0xb2], R135 ;  /* 0x0000b28706002986 */ /* 0x000fe2000c10150e */
[----:B------:R-:W-:-:S03]  /*12360*/  FMUL R138, R138, UR13 ;  /* 0x0000000d8a8a7c20 */ /* 0x000fc60008400000 */
[----:B------:R-:W-:Y:S01]  /*12370*/  @P5 STG.E.U16 desc[UR14][R4.64+0xc0], R136 ;  /* 0x0000c08804005986 */ /* 0x000fe2000c10150e */
[----:B------:R-:W-:-:S03]  /*12380*/  ISETP.GT.AND P5, PT, R0, 0x61, P1 ;  /* 0x000000610000780c */ /* 0x000fc60000fa4270 */
[----:B------:R-:W-:Y:S01]  /*12390*/  @P6 STG.E.U16 desc[UR14][R4.64+0xc2], R137 ;  /* 0x0000c28904006986 */ /* 0x000fe2000c10150e */
[----:B------:R-:W-:Y:S01]  /*123a0*/  ISETP.GT.AND P6, PT, R0, 0x68, P3 ;  /* 0x000000680000780c */ /* 0x000fe20001fc4270 */
[----:B------:R-:W-:Y:S01]  /*123b0*/  FMUL R139, R139, UR13 ;  /* 0x0000000d8b8b7c20 */ /* 0x000fe20008400000 */
[----:B------:R-:W-:Y:S01]  /*123c0*/  FMUL R140, R140, UR13 ;  /* 0x0000000d8c8c7c20 */ /* 0x000fe20008400000 */
[----:B------:R-:W-:-:S03]  /*123d0*/  F2FP.F16.F32.PACK_AB R138, RZ, R138 ;  /* 0x0000008aff8a723e */ /* 0x000fc600000000ff */
        /* <DEDUP_REMOVED lines=11> */
[----:B------:R-:W-:-:S03]  /*12490*/  F2FP.F16.F32.PACK_AB R141, RZ, R141 ;  /* 0x0000008dff8d723e */ /* 0x000fc600000000ff */
[----:B------:R-:W-:Y:S02]  /*124a0*/  F2FP.F16.F32.PACK_AB R142, RZ, R142 ;  /* 0x0000008eff8e723e */ /* 0x000fe400000000ff */
[----:B------:R-:W-:Y:S01]  /*124b0*/  F2FP.F16.F32.PACK_AB R143, RZ, R143 ;  /* 0x0000008fff8f723e */ /* 0x000fe200000000ff */
[----:B------:R-:W-:Y:S04]  /*124c0*/  @P4 STG.E.U16 desc[UR14][R4.64+0xd2], R141 ;  /* 0x0000d28d04004986 */ /* 0x000fe8000c10150e */
[----:B------:R-:W-:Y:S01]  /*124d0*/  @P5 STG.E.U16 desc[UR14][R6.64+0xd0], R142 ;  /* 0x0000d08e06005986 */ /* 0x000fe2000c10150e */
[----:B------:R-:W-:-:S03]  /*124e0*/  ISETP.GT.AND P5, PT, R0, 0x70, P3 ;  /* 0x000000700000780c */ /* 0x000fc60001fa4270 */
[----:B------:R-:W-:Y:S01]  /*124f0*/  @P6 STG.E.U16 desc[UR14][R6.64+0xd2], R143 ;  /* 0x0000d28f06006986 */ /* 0x000fe2000c10150e */
[----:B------:R-:W-:Y:S01]  /*12500*/  ISETP.GT.AND P6, PT, R0, 0x71, P3 ;  /* 0x000000710000780c */ /* 0x000fe20001fc4270 */
[----:B------:R-:W-:Y:S01]  /*12510*/  FMUL R144, R144, UR13 ;  /* 0x0000000d90907c20 */ /* 0x000fe20008400000 */
[----:B------:R-:W-:Y:S01]  /*12520*/  FMUL R145, R145, UR13 ;  /* 0x0000000d91917c20 */ /* 0x000fe20008400000 */
[----:B------:R-:W-:-:S03]  /*12530*/  ISETP.GT.AND P4, PT, R0, 0x70, P1 ;  /* 0x000000700000780c */ /* 0x000fc60000f84270 */
[----:B------:R-:W-:Y:S02]  /*12540*/  F2FP.F16.F32.PACK_AB R144, RZ, R144 ;  /* 0x00000090ff90723e */ /* 0x000fe400000000ff */
[----:B------:R-:W-:Y:S01]  /*12550*/  F2FP.F16.F32.PACK_AB R145, RZ, R145 ;  /* 0x00000091ff91723e */ /* 0x000fe200000000ff */
[----:B------:R-:W-:Y:S02]  /*12560*/  FMUL R146, R146, UR13 ;  /* 0x0000000d92927c20 */ /* 0x000fe40008400000 */
[----:B------:R-:W-:Y:S01]  /*12570*/  @P5 STG.E.U16 desc[UR14][R4.64+0xe0], R144 ;  /* 0x0000e09004005986 */ /* 0x000fe2000c10150e */
[----:B------:R-:W-:-:S03]  /*12580*/  ISETP.GT.AND P5, PT, R0, 0x71, P1 ;  /* 0x000000710000780c */ /* 0x000fc60000fa4270 */
[----:B------:R-:W-:Y:S01]  /*12590*/  @P6 STG.E.U16 desc[UR14][R4.64+0xe2], R145 ;  /* 0x0000e29104006986 */ /* 0x000fe2000c10150e */
[C---:B------:R-:W-:Y:S02]  /*125a0*/  ISETP.GT.AND P6, PT, R0.reuse, 0x78, P3 ;  /* 0x000000780000780c */ /* 0x040fe40001fc4270 */
[----:B------:R-:W-:Y:S01]  /*125b0*/  ISETP.GT.AND P3, PT, R0, 0x79, P3 ;  /* 0x000000790000780c */ /* 0x000fe20001f64270 */
[----:B------:R-:W-:Y:S01]  /*125c0*/  FMUL R147, R147, UR13 ;  /* 0x0000000d93937c20 */ /* 0x000fe20008400000 */
[----:B------:R-:W-:Y:S01]  /*125d0*/  F2FP.F16.F32.PACK_AB R146, RZ, R146 ;  /* 0x00000092ff92723e */ /* 0x000fe200000000ff */
[----:B------:R-:W-:Y:S01]  /*125e0*/  FMUL R149, R149, UR13 ;  /* 0x0000000d95957c20 */ /* 0x000fe20008400000 */
[----:B------:R-:W-:Y:S02]  /*125f0*/  FMUL R148, R148, UR13 ;  /* 0x0000000d94947c20 */ /* 0x000fe40008400000 */
[----:B------:R-:W-:Y:S01]  /*12600*/  F2FP.F16.F32.PACK_AB R147, RZ, R147 ;  /* 0x00000093ff93723e */ /* 0x000fe200000000ff */
[----:B------:R-:W-:Y:S01]  /*12610*/  @P4 STG.E.U16 desc[UR14][R6.64+0xe0], R146 ;  /* 0x0000e09206004986 */ /* 0x000fe2000c10150e */
[----:B------:R-:W-:-:S02]  /*12620*/  ISETP.GT.AND P4, PT, R0, 0x78, P1 ;  /* 0x000000780000780c */ /* 0x000fc40000f84270 */
[----:B------:R-:W-:Y:S02]  /*12630*/  F2FP.F16.F32.PACK_AB R149, RZ, R149 ;  /* 0x00000095ff95723e */ /* 0x000fe400000000ff */
[----:B------:R-:W-:Y:S01]  /*12640*/  ISETP.GT.AND P2, PT, R14, 0xc0, PT ;  /* 0x000000c00e00780c */ /* 0x000fe20003f44270 */
[----:B------:R-:W-:Y:S01]  /*12650*/  @P5 STG.E.U16 desc[UR14][R6.64+0xe2], R147 ;  /* 0x0000e29306005986 */ /* 0x000fe2000c10150e */
[C---:B------:R-:W-:Y:S01]  /*12660*/  ISETP.GT.AND P1, PT, R0.reuse, 0x79, P1 ;  /* 0x000000790000780c */ /* 0x040fe20000f24270 */
[----:B-1----:R-:W-:Y:S01]  /*12670*/  IMAD.U32 R9, RZ, RZ, UR18 ;  /* 0x00000012ff097e24 */ /* 0x002fe2000f8e00ff */
[----:B------:R-:W-:Y:S01]  /*12680*/  F2FP.F16.F32.PACK_AB R148, RZ, R148 ;  /* 0x00000094ff94723e */ /* 0x000fe200000000ff */
[----:B------:R-:W-:Y:S01]  /*12690*/  @P3 STG.E.U16 desc[UR14][R4.64+0xf2], R149 ;  /* 0x0000f29504003986 */ /* 0x000fe2000c10150e */
[----:B------:R-:W-:Y:S01]  /*126a0*/  ISETP.GT.AND P3, PT, R0, RZ, P2 ;  /* 0x000000ff0000720c */ /* 0x000fe20001764270 */
[----:B------:R-:W-:Y:S01]  /*126b0*/  FMUL R150, R150, UR13 ;  /* 0x0000000d96967c20 */ /* 0x000fe20008400000 */
[----:B------:R-:W-:Y:S01]  /*126c0*/  FMUL R151, R151, UR13 ;  /* 0x0000000d97977c20 */ /* 0x000fe20008400000 */
[----:B------:R-:W-:Y:S01]  /*126d0*/  UIMAD UR6, UR19, 0x180, URZ ;  /* 0x00000180130678a4 */ /* 0x000fe2000f8e023f */
[----:B------:R-:W-:Y:S01]  /*126e0*/  FMUL R24, R24, UR13 ;  /* 0x0000000d18187c20 */ /* 0x000fe20008400000 */
[----:B------:R-:W-:Y:S01]  /*126f0*/  IMAD.WIDE.U32 R2, R9, 0x180, R2 ;  /* 0x0000018009027825 */ /* 0x000fe200078e0002 */
[----:B------:R1:W-:Y:S01]  /*12700*/  @P6 STG.E.U16 desc[UR14][R4.64+0xf0], R148 ;  /* 0x0000f09404006986 */ /* 0x0003e2000c10150e */
[----:B------:R-:W-:-:S02]  /*12710*/  F2FP.F16.F32.PACK_AB R150, RZ, R150 ;  /* 0x00000096ff96723e */ /* 0x000fc400000000ff */
[----:B------:R-:W-:Y:S01]  /*12720*/  F2FP.F16.F32.PACK_AB R151, RZ, R151 ;  /* 0x00000097ff97723e */ /* 0x000fe200000000ff */
[----:B------:R-:W-:Y:S01]  /*12730*/  VIADD R3, R3, UR6 ;  /* 0x0000000603037c36 */ /* 0x000fe20008000000 */
[----:B------:R-:W-:Y:S02]  /*12740*/  ISETP.GT.AND P5, PT, R0, 0x1, P2 ;  /* 0x000000010000780c */ /* 0x000fe400017a4270 */
[----:B------:R-:W-:Y:S01]  /*12750*/  F2FP.F16.F32.PACK_AB R24, RZ, R24 ;  /* 0x00000018ff18723e */ /* 0x000fe200000000ff */
[----:B------:R-:W-:Y:S01]  /*12760*/  FMUL R25, R25, UR13 ;  /* 0x0000000d19197c20 */ /* 0x000fe20008400000 */
[----:B-1----:R-:W-:Y:S02]  /*12770*/  @P4 IMAD.MOV.U32 R4, RZ, RZ, R6 ;  /* 0x000000ffff044224 */ /* 0x002fe400078e0006 */
[----:B------:R-:W-:Y:S01]  /*12780*/  @P4 IMAD.MOV.U32 R5, RZ, RZ, R7 ;  /* 0x000000ffff054224 */ /* 0x000fe200078e0007 */
[----:B------:R-:W-:-:S04]  /*12790*/  ISETP.GT.AND P0, PT, R14, 0xc8, PT ;  /* 0x000000c80e00780c */ /* 0x000fc80003f04270 */
[----:B------:R1:W-:Y:S01]  /*127a0*/  @P4 STG.E.U16 desc[UR14][R4.64+0xf0], R150 ;  /* 0x0000f09604004986 */ /* 0x0003e2000c10150e */
[----:B------:R-:W-:-:S03]  /*127b0*/  F2FP.F16.F32.PACK_AB R25, RZ, R25 ;  /* 0x00000019ff19723e */ /* 0x000fc600000000ff */
[----:B------:R2:W-:Y:S04]  /*127c0*/  @P1 STG.E.U16 desc[UR14][R6.64+0xf2], R151 ;  /* 0x0000f29706001986 */ /* 0x0005e8000c10150e */
[----:B------:R-:W-:Y:S01]  /*127d0*/  @P3 STG.E.U16 desc[UR14][R2.64], R24 ;  /* 0x0000001802003986 */ /* 0x000fe2000c10150e */
[----:B------:R-:W-:Y:S01]  /*127e0*/  ISETP.GT.AND P3, PT, R0, RZ, P0 ;  /* 0x000000ff0000720c */ /* 0x000fe20000764270 */
[----:B------:R-:W-:Y:S01]  /*127f0*/  FMUL R26, R26, UR13 ;  /* 0x0000000d1a1a7c20 */ /* 0x000fe20008400000 */
[----:B-1----:R-:W-:Y:S01]  /*12800*/  IADD3 R4, P1, R2, UR9, RZ ;  /* 0x0000000902047c10 */ /* 0x002fe2000ff3e0ff */
[----:B------:R-:W-:Y:S01]  /*12810*/  @P5 STG.E.U16 desc[UR14][R2.64+0x2], R25 ;  /* 0x0000021902005986 */ /* 0x000fe2000c10150e */
[C---:B------:R-:W-:Y:S02]  /*12820*/  ISETP.GT.AND P6, PT, R0.reuse, 0x1, P0 ;  /* 0x000000010000780c */ /* 0x040fe400007c4270 */
[----:B------:R-:W-:Y:S01]  /*12830*/  ISETP.GT.AND P5, PT, R0, 0x8, P2 ;  /* 0x000000080000780c */ /* 0x000fe200017a4270 */
[----:B------:R-:W-:Y:S01]  /*12840*/  FMUL R27, R27, UR13 ;  /* 0x0000000d1b1b7c20 */ /* 0x000fe20008400000 */
[----:B------:R-:W-:-:S02]  /*12850*/  F2FP.F16.F32.PACK_AB R26, RZ, R26 ;  /* 0x0000001aff1a723e */ /* 0x000fc400000000ff */
[----:B------:R-:W-:Y:S02]  /*12860*/  IADD3.X R5, R3, UR8, RZ, P1, !PT ;  /* 0x0000000803057c10 */ /* 0x000fe40008ffe4ff */
[----:B------:R-:W-:Y:S01]  /*12870*/  ISETP.GT.AND P4, PT, R0, 0x9, P2 ;  /* 0x000000090000780c */ /* 0x000fe20001784270 */
[----:B------:R-:W-:Y:S01]  /*12880*/  FMUL R28, R28, UR13 ;  /* 0x0000000d1c1c7c20 */ /* 0x000fe20008400000 */
[----:B------:R-:W-:Y:S01]  /*12890*/  FMUL R29, R29, UR13 ;  /* 0x0000000d1d1d7c20 */ /* 0x000fe20008400000 */
[----:B------:R-:W-:Y:S01]  /*128a0*/  @P3 STG.E.U16 desc[UR14][R4.64], R26 ;  /* 0x0000001a04003986 */ /* 0x000fe2000c10150e */
[----:B------:R-:W-:Y:S02]  /*128b0*/  F2FP.F16.F32.PACK_AB R27, RZ, R27 ;  /* 0x0000001bff1b723e */ /* 0x000fe400000000ff */
[----:B------:R-:W-:Y:S02]  /*128c0*/  ISETP.GT.AND P3, PT, R0, 0x8, P0 ;  /* 0x000000080000780c */ /* 0x000fe40000764270 */
[----:B------:R-:W-:Y:S01]  /*128d0*/  F2FP.F16.F32.PACK_AB R28, RZ, R28 ;  /* 0x0000001cff1c723e */ /* 0x000fe200000000ff */
[----:B------:R-:W-:Y:S01]  /*128e0*/  FMUL R30, R30, UR13 ;  /* 0x0000000d1e1e7c20 */ /* 0x000fe20008400000 */
[----:B------:R-:W-:Y:S01]  /*128f0*/  F2FP.F16.F32.PACK_AB R29, RZ, R29 ;  /* 0x0000001dff1d723e */ /* 0x000fe200000000ff */
[----:B------:R-:W-:Y:S01]  /*12900*/  @P6 STG.E.U16 desc[UR14][R4.64+0x2], R27 ;  /* 0x0000021b04006986 */ /* 0x000fe2000c10150e */
[----:B------:R-:W-:-:S03]  /*12910*/  ISETP.GT.AND P6, PT, R0, 0x9, P0 ;  /* 0x000000090000780c */ /* 0x000fc600007c4270 */
[----:B------:R-:W-:Y:S01]  /*12920*/  @P5 STG.E.U16 desc[UR14][R2.64+0x10], R28 ;  /* 0x0000101c02005986 */ /* 0x000fe2000c10150e */
[C---:B------:R-:W-:Y:S01]  /*12930*/  ISETP.GT.AND P5, PT, R0.reuse, 0x10, P2 ;  /* 0x000000100000780c */ /* 0x040fe200017a4270 */
[----:B------:R-:W-:Y:S01]  /*12940*/  FMUL R31, R31, UR13 ;  /* 0x0000000d1f1f7c20 */ /* 0x000fe20008400000 */
[----:B------:R-:W-:Y:S01]  /*12950*/  F2FP.F16.F32.PACK_AB R30, RZ, R30 ;  /* 0x0000001eff1e723e */ /* 0x000fe200000000ff */
[----:B------:R-:W-:Y:S01]  /*12960*/  @P4 STG.E.U16 desc[UR14][R2.64+0x12], R29 ;  /* 0x0000121d02004986 */ /* 0x000fe2000c10150e */
[----:B------:R-:W-:Y:S01]  /*12970*/  ISETP.GT.AND P4, PT, R0, 0x11, P2 ;  /* 0x000000110000780c */ /* 0x000fe20001784270 */
[----:B------:R-:W-:Y:S01]  /*12980*/  FMUL R32, R32, UR13 ;  /* 0x0000000d20207c20 */ /* 0x000fe20008400000 */
[----:B------:R-:W-:Y:S01]  /*12990*/  FMUL R33, R33, UR13 ;  /* 0x0000000d21217c20 */ /* 0x000fe20008400000 */
[----:B------:R-:W-:Y:S01]  /*129a0*/  @P3 STG.E.U16 desc[UR14][R4.64+0x10], R30 ;  /* 0x0000101e04003986 */ /* 0x000fe2000c10150e */
[----:B------:R-:W-:Y:S02]  /*129b0*/  F2FP.F16.F32.PACK_AB R31, RZ, R31 ;  /* 0x0000001fff1f723e */ /* 0x000fe400000000ff */
[----:B------:R-:W-:-:S02]  /*129c0*/  ISETP.GT.AND P3, PT, R0, 0x10, P0 ;  /* 0x000000100000780c */ /* 0x000fc40000764270 */
[----:B------:R-:W-:Y:S01]  /*129d0*/  F2FP.F16.F32.PACK_AB R32, RZ, R32 ;  /* 0x00000020ff20723e */ /* 0x000fe200000000ff */
[----:B------:R-:W-:Y:S01]  /*129e0*/  FMUL R34, R34, UR13 ;  /* 0x0000000d22227c20 */ /* 0x000fe20008400000 */
[----:B------:R-:W-:Y:S01]  /*129f0*/  F2FP.F16.F32.PACK_AB R33, RZ, R33 ;  /* 0x00000021ff21723e */ /* 0x000fe200000000ff */
[----:B------:R-:W-:Y:S01]  /*12a00*/  @P6 STG.E.U16 desc[UR14][R4.64+0x12], R31 ;  /* 0x0000121f04006986 */ /* 0x000fe2000c10150e */
[----:B------:R-:W-:-:S03]  /*12a10*/  ISETP.GT.AND P6, PT, R0, 0x11, P0 ;  /* 0x000000110000780c */ /* 0x000fc600007c4270 */
[----:B------:R-:W-:Y:S01]  /*12a20*/  @P5 STG.E.U16 desc[UR14][R2.64+0x20], R32 ;  /* 0x0000202002005986 */ /* 0x000fe2000c10150e */
[----:B------:R-:W-:-:S03]  /*12a30*/  F2FP.F16.F32.PACK_AB R34, RZ, R34 ;  /* 0x00000022ff22723e */ /* 0x000fc600000000ff */
[----:B------:R-:W-:Y:S01]  /*12a40*/  @P4 STG.E.U16 desc[UR14][R2.64+0x22], R33 ;  /* 0x0000222102004986 */ /* 0x000fe2000c10150e */
[C---:B------:R-:W-:Y:S01]  /*12a50*/  ISETP.GT.AND P4, PT, R0.reuse, 0x18, P2 ;  /* 0x000000180000780c */ /* 0x040fe20001784270 */
[----:B------:R-:W-:Y:S01]  /*12a60*/  FMUL R35, R35, UR13 ;  /* 0x0000000d23237c20 */ /* 0x000fe20008400000 */
[----:B------:R-:W-:Y:S01]  /*12a70*/  ISETP.GT.AND P5, PT, R0, 0x19, P2 ;  /* 0x000000190000780c */ /* 0x000fe200017a4270 */
[----:B------:R-:W-:Y:S01]  /*12a80*/  FMUL R36, R36, UR13 ;  /* 0x0000000d24247c20 */ /* 0x000fe20008400000 */
[----:B------:R-:W-:Y:S01]  /*12a90*/  FMUL R37, R37, UR13 ;  /* 0x0000000d25257c20 */ /* 0x000fe20008400000 */
[----:B------:R-:W-:Y:S01]  /*12aa0*/  @P3 STG.E.U16 desc[UR14][R4.64+0x20], R34 ;  /* 0x0000202204003986 */ /* 0x000fe2000c10150e */
[----:B------:R-:W-:Y:S02]  /*12ab0*/  ISETP.GT.AND P3, PT, R0, 0x18, P0 ;  /* 0x000000180000780c */ /* 0x000fe40000764270 */
[----:B------:R-:W-:Y:S01]  /*12ac0*/  F2FP.F16.F32.PACK_AB R35, RZ, R35 ;  /* 0x00000023ff23723e */ /* 0x000fe200000000ff */
[----:B------:R-:W-:Y:S01]  /*12ad0*/  FMUL R38, R38, UR13 ;  /* 0x0000000d26267c20 */ /* 0x000fe20008400000 */
[----:B------:R-:W-:-:S02]  /*12ae0*/  F2FP.F16.F32.PACK_AB R36, RZ, R36 ;  /* 0x00000024ff24723e */ /* 0x000fc400000000ff */
[----:B------:R-:W-:Y:S01]  /*12af0*/  F2FP.F16.F32.PACK_AB R37, RZ, R37 ;  /* 0x00000025ff25723e */ /* 0x000fe200000000ff */
[----:B------:R-:W-:Y:S01]  /*12b00*/  @P6 STG.E.U16 desc[UR14][R4.64+0x22], R35 ;  /* 0x0000222304006986 */ /* 0x000fe2000c10150e */
[----:B------:R-:W-:-:S03]  /*12b10*/  F2FP.F16.F32.PACK_AB R38, RZ, R38 ;  /* 0x00000026ff26723e */ /* 0x000fc600000000ff */
[----:B------:R-:W-:Y:S01]  /*12b20*/  @P4 STG.E.U16 desc[UR14][R2.64+0x30], R36 ;  /* 0x0000302402004986 */ /* 0x000fe2000c10150e */
[C---:B------:R-:W-:Y:S02]  /*12b30*/  ISETP.GT.AND P4, PT, R0.reuse, 0x19, P0 ;  /* 0x000000190000780c */ /* 0x040fe40000784270 */
[C---:B------:R-:W-:Y:S01]  /*12b40*/  ISETP.GT.AND P6, PT, R0.reuse, 0x20, P2 ;  /* 0x000000200000780c */ /* 0x040fe200017c4270 */
[----:B------:R-:W-:Y:S01]  /*12b50*/  @P5 STG.E.U16 desc[UR14][R2.64+0x32], R37 ;  /* 0x0000322502005986 */ /* 0x000fe2000c10150e */
[----:B------:R-:W-:Y:S01]  /*12b60*/  ISETP.GT.AND P5, PT, R0, 0x21, P2 ;  /* 0x000000210000780c */ /* 0x000fe200017a4270 */
[----:B------:R-:W-:Y:S01]  /*12b70*/  FMUL R39, R39, UR13 ;  /* 0x0000000d27277c20 */ /* 0x000fe20008400000 */
[----:B------:R-:W-:Y:S01]  /*12b80*/  FMUL R40, R40, UR13 ;  /* 0x0000000d28287c20 */ /* 0x000fe20008400000 */
[----:B------:R-:W-:Y:S01]  /*12b90*/  FMUL R41, R41, UR13 ;  /* 0x0000000d29297c20 */ /* 0x000fe20008400000 */
[----:B------:R-:W-:Y:S01]  /*12ba0*/  @P3 STG.E.U16 desc[UR14][R4.64+0x30], R38 ;  /* 0x0000302604003986 */ /* 0x000fe2000c10150e */
[----:B------:R-:W-:Y:S01]  /*12bb0*/  ISETP.GT.AND P3, PT, R0, 0x20, P0 ;  /* 0x000000200000780c */ /* 0x000fe20000764270 */
[----:B------:R-:W-:Y:S01]  /*12bc0*/  FMUL R42, R42, UR13 ;  /* 0x0000000d2a2a7c20 */ /* 0x000fe20008400000 */
[----:B------:R-:W-:-:S02]  /*12bd0*/  F2FP.F16.F32.PACK_AB R39, RZ, R39 ;  /* 0x00000027ff27723e */ /* 0x000fc400000000ff */
[----:B------:R-:W-:Y:S02]  /*12be0*/  F2FP.F16.F32.PACK_AB R40, RZ, R40 ;  /* 0x00000028ff28723e */ /* 0x000fe400000000ff */
[----:B------:R-:W-:Y:S01]  /*12bf0*/  F2FP.F16.F32.PACK_AB R41, RZ, R41 ;  /* 0x00000029ff29723e */ /* 0x000fe200000000ff */
[----:B------:R-:W-:Y:S01]  /*12c00*/  @P4 STG.E.U16 desc[UR14][R4.64+0x32], R39 ;  /* 0x0000322704004986 */ /* 0x000fe2000c10150e */
[----:B------:R-:W-:Y:S02]  /*12c10*/  F2FP.F16.F32.PACK_AB R42, RZ, R42 ;  /* 0x0000002aff2a723e */ /* 0x000fe400000000ff */
        /* <DEDUP_REMOVED lines=31> */
[----:B------:R-:W-:-:S03]  /*12e10*/  F2FP.F16.F32.PACK_AB R50, RZ, R50 ;  /* 0x00000032ff32723e */ /* 0x000fc600000000ff */
[----:B------:R-:W-:Y:S01]  /*12e20*/  @P6 STG.E.U16 desc[UR14][R2.64+0x60], R48 ;  /* 0x0000603002006986 */ /* 0x000fe2000c10150e */
[----:B--2---:R-:W-:-:S03]  /*12e30*/  IADD3.X R7, R3, UR8, RZ, P1, !PT ;  /* 0x0000000803077c10 */ /* 0x004fc60008ffe4ff */
[----:B------:R-:W-:Y:S01]  /*12e40*/  @P5 STG.E.U16 desc[UR14][R2.64+0x62], R49 ;  /* 0x0000623102005986 */ /* 0x000fe2000c10150e */
[C---:B------:R-:W-:Y:S02]  /*12e50*/  ISETP.GT.AND P5, PT, R0.reuse, 0x31, P0 ;  /* 0x000000310000780c */ /* 0x040fe400007a4270 */
[C---:B------:R-:W-:Y:S01]  /*12e60*/  ISETP.GT.AND P1, PT, R0.reuse, 0x38, P0 ;  /* 0x000000380000780c */ /* 0x040fe20000724270 */
[----:B------:R1:W-:Y:S01]  /*12e70*/  @P3 STG.E.U16 desc[UR14][R4.64+0x60], R50 ;  /* 0x0000603204003986 */ /* 0x0003e2000c10150e */
[C---:B------:R-:W-:Y:S02]  /*12e80*/  ISETP.GT.AND P3, PT, R0.reuse, 0x39, P0 ;  /* 0x000000390000780c */ /* 0x040fe40000764270 */
[C---:B------:R-:W-:Y:S01]  /*12e90*/  ISETP.GT.AND P6, PT, R0.reuse, 0x38, P2 ;  /* 0x000000380000780c */ /* 0x040fe200017c4270 */
[----:B------:R-:W-:Y:S01]  /*12ea0*/  FMUL R51, R51, UR13 ;  /* 0x0000000d33337c20 */ /* 0x000fe20008400000 */
[----:B------:R-:W-:Y:S01]  /*12eb0*/  ISETP.GT.AND P4, PT, R0, 0x39, P2 ;  /* 0x000000390000780c */ /* 0x000fe20001784270 */
[----:B------:R-:W-:Y:S01]  /*12ec0*/  FMUL R52, R52, UR13 ;  /* 0x0000000d34347c20 */ /* 0x000fe20008400000 */
[----:B------:R-:W-:Y:S01]  /*12ed0*/  FMUL R53, R53, UR13 ;  /* 0x0000000d35357c20 */ /* 0x000fe20008400000 */
[----:B------:R-:W-:Y:S01]  /*12ee0*/  FMUL R54, R54, UR13 ;  /* 0x0000000d36367c20 */ /* 0x000fe20008400000 */
[----:B------:R-:W-:Y:S01]  /*12ef0*/  FMUL R55, R55, UR13 ;  /* 0x0000000d37377c20 */ /* 0x000fe20008400000 */
[----:B------:R-:W-:Y:S01]  /*12f00*/  F2FP.F16.F32.PACK_AB R51, RZ, R51 ;  /* 0x00000033ff33723e */ /* 0x000fe200000000ff */
[----:B------:R-:W-:Y:S01]  /*12f10*/  @P5 IMAD.MOV.U32 R6, RZ, RZ, R4 ;  /* 0x000000ffff065224 */ /* 0x000fe200078e0004 */
[----:B------:R-:W-:Y:S01]  /*12f20*/  F2FP.F16.F32.PACK_AB R52, RZ, R52 ;  /* 0x00000034ff34723e */ /* 0x000fe200000000ff */
[--C-:B-1----:R-:W-:Y:S01]  /*12f30*/  @P1 IMAD.MOV.U32 R5, RZ, RZ, R7.reuse ;  /* 0x000000ffff051224 */ /* 0x102fe200078e0007 */
[----:B------:R-:W-:Y:S01]  /*12f40*/  F2FP.F16.F32.PACK_AB R53, RZ, R53 ;  /* 0x00000035ff35723e */ /* 0x000fe200000000ff */
[C---:B------:R-:W-:Y:S01]  /*12f50*/  VIADD R8, R2.reuse, UR9 ;  /* 0x0000000902087c36 */ /* 0x040fe20008000000 */
[----:B------:R-:W-:Y:S01]  /*12f60*/  F2FP.F16.F32.PACK_AB R54, RZ, R54 ;  /* 0x00000036ff36723e */ /* 0x000fe200000000ff */
[----:B------:R-:W-:Y:S01]  /*12f70*/  @P3 IMAD.MOV.U32 R9, RZ, RZ, R7 ;  /* 0x000000ffff093224 */ /* 0x000fe200078e0007 */
[----:B------:R-:W-:Y:S01]  /*12f80*/  IADD3 R4, R2, UR9, RZ ;  /* 0x0000000902047c10 */ /* 0x000fe2000fffe0ff */
[----:B------:R-:W-:Y:S01]  /*12f90*/  @P5 STG.E.U16 desc[UR14][R6.64+0x62], R51 ;  /* 0x0000623306005986 */ /* 0x000fe2000c10150e */
[----:B------:R-:W-:-:S03]  /*12fa0*/  F2FP.F16.F32.PACK_AB R55, RZ, R55 ;  /* 0x00000037ff37723e */ /* 0x000fc600000000ff */
[----:B------:R-:W-:Y:S04]  /*12fb0*/  @P6 STG.E.U16 desc[UR14][R2.64+0x70], R52 ;  /* 0x0000703402006986 */ /* 0x000fe8000c10150e */
[----:B------:R-:W-:Y:S04]  /*12fc0*/  @P4 STG.E.U16 desc[UR14][R2.64+0x72], R53 ;  /* 0x0000723502004986 */ /* 0x000fe8000c10150e */
[----:B------:R1:W-:Y:S01]  /*12fd0*/  @P1 STG.E.U16 desc[UR14][R4.64+0x70], R54 ;  /* 0x0000703604001986 */ /* 0x0003e2000c10150e */
[----:B------:R-:W-:-:S03]  /*12fe0*/  ISETP.GT.AND P1, PT, R0, 0x40, P0 ;  /* 0x000000400000780c */ /* 0x000fc60000724270 */
[----:B------:R2:W-:Y:S01]  /*12ff0*/  @P3 STG.E.U16 desc[UR14][R8.64+0x72], R55 ;  /* 0x0000723708003986 */ /* 0x0005e2000c10150e */
[C---:B------:R-:W-:Y:S02]  /*13000*/  ISETP.GT.AND P3, PT, R0.reuse, 0x41, P0 ;  /* 0x000000410000780c */ /* 0x040fe40000764270 */
[C---:B------:R-:W-:Y:S02]  /*13010*/  ISETP.GT.AND P4, PT, R0.reuse, 0x40, P2 ;  /* 0x000000400000780c */ /* 0x040fe40001784270 */
[----:B------:R-:W-:Y:S01]  /*13020*/  ISETP.GT.AND P5, PT, R0, 0x41, P2 ;  /* 0x000000410000780c */ /* 0x000fe200017a4270 */
[----:B------:R-:W-:Y:S01]  /*13030*/  FMUL R56, R56, UR13 ;  /* 0x0000000d38387c20 */ /* 0x000fe20008400000 */
[----:B------:R-:W-:Y:S01]  /*13040*/  FMUL R57, R57, UR13 ;  /* 0x0000000d39397c20 */ /* 0x000fe20008400000 */
[----:B------:R-:W-:Y:S01]  /*13050*/  FMUL R58, R58, UR13 ;  /* 0x0000000d3a3a7c20 */ /* 0x000fe20008400000 */
[----:B------:R-:W-:Y:S02]  /*13060*/  FMUL R59, R59, UR13 ;  /* 0x0000000d3b3b7c20 */ /* 0x000fe40008400000 */
[----:B------:R-:W-:Y:S01]  /*13070*/  F2FP.F16.F32.PACK_AB R56, RZ, R56 ;  /* 0x00000038ff38723e */ /* 0x000fe200000000ff */
[--C-:B-1----:R-:W-:Y:S01]  /*13080*/  @P1 IMAD.MOV.U32 R5, RZ, RZ, R7.reuse ;  /* 0x000000ffff051224 */ /* 0x102fe200078e0007 */
[----:B------:R-:W-:Y:S01]  /*13090*/  F2FP.F16.F32.PACK_AB R57, RZ, R57 ;  /* 0x00000039ff39723e */ /* 0x000fe200000000ff */
[----:B--2---:R-:W-:Y:S01]  /*130a0*/  @P3 IMAD.MOV.U32 R9, RZ, RZ, R7 ;  /* 0x000000ffff093224 */ /* 0x004fe200078e0007 */
[----:B------:R-:W-:-:S02]  /*130b0*/  F2FP.F16.F32.PACK_AB R58, RZ, R58 ;  /* 0x0000003aff3a723e */ /* 0x000fc400000000ff */
[----:B------:R-:W-:Y:S01]  /*130c0*/  F2FP.F16.F32.PACK_AB R59, RZ, R59 ;  /* 0x0000003bff3b723e */ /* 0x000fe200000000ff */
        /* <DEDUP_REMOVED lines=18> */
[----:B------:R-:W-:Y:S01]  /*131f0*/  @P4 STG.E.U16 desc[UR14][R2.64+0x90], R60 ;  /* 0x0000903c02004986 */ /* 0x000fe2000c10150e */
[----:B------:R-:W-:-:S03]  /*13200*/  ISETP.GT.AND P4, PT, R0, 0x50, P2 ;  /* 0x000000500000780c */ /* 0x000fc60001784270 */
[----:B------:R-:W-:Y:S01]  /*13210*/  @P5 STG.E.U16 desc[UR14][R2.64+0x92], R61 ;  /* 0x0000923d02005986 */ /* 0x000fe2000c10150e */
[----:B------:R-:W-:-:S03]  /*13220*/  FMUL R64, R64, UR13 ;  /* 0x0000000d40407c20 */ /* 0x000fc60008400000 */
[----:B------:R-:W-:Y:S01]  /*13230*/  @P1 STG.E.U16 desc[UR14][R4.64+0x90], R62 ;  /* 0x0000903e04001986 */ /* 0x000fe2000c10150e */
[----:B------:R-:W-:-:S03]  /*13240*/  ISETP.GT.AND P1, PT, R0, 0x50, P0 ;  /* 0x000000500000780c */ /* 0x000fc60000724270 */
[----:B------:R1:W-:Y:S01]  /*13250*/  @P3 STG.E.U16 desc[UR14][R8.64+0x92], R63 ;  /* 0x0000923f08003986 */ /* 0x0003e2000c10150e */
        /* <DEDUP_REMOVED lines=9> */
[----:B------:R-:W-:Y:S01]  /*132f0*/  F2FP.F16.F32.PACK_AB R66, RZ, R66 ;  /* 0x00000042ff42723e */ /* 0x000fe200000000ff */
[----:B-1----:R-:W-:Y:S01]  /*13300*/  @P3 IMAD.MOV.U32 R9, RZ, RZ, R7 ;  /* 0x000000ffff093224 */ /* 0x002fe200078e0007 */
[----:B------:R-:W-:Y:S01]  /*13310*/  @P1 MOV R5, R7 ;  /* 0x0000000700051202 */ /* 0x000fe20000000f00 */
[----:B------:R-:W-:Y:S01]  /*13320*/  FMUL R68, R68, UR13 ;  /* 0x0000000d44447c20 */ /* 0x000fe20008400000 */
[----:B------:R-:W-:Y:S01]  /*13330*/  F2FP.F16.F32.PACK_AB R67, RZ, R67 ;  /* 0x00000043ff43723e */ /* 0x000fe200000000ff */
[----:B------:R-:W-:Y:S04]  /*13340*/  @P5 STG.E.U16 desc[UR14][R2.64+0xa2], R65 ;  /* 0x0000a24102005986 */ /* 0x000fe8000c10150e */
[----:B------:R1:W-:Y:S01]  /*13350*/  @P1 STG.E.U16 desc[UR14][R4.64+0xa0], R66 ;  /* 0x0000a04204001986 */ /* 0x0003e2000c10150e */
[----:B------:R-:W-:-:S02]  /*13360*/  ISETP.GT.AND P1, PT, R0, 0x58, P0 ;  /* 0x000000580000780c */ /* 0x000fc40000724270 */
[----:B------:R-:W-:Y:S01]  /*13370*/  F2FP.F16.F32.PACK_AB R68, RZ, R68 ;  /* 0x00000044ff44723e */ /* 0x000fe200000000ff */
[----:B------:R2:W-:Y:S01]  /*13380*/  @P3 STG.E.U16 desc[UR14][R8.64+0xa2], R67 ;  /* 0x0000a24308003986 */ /* 0x0005e2000c10150e */
[C---:B------:R-:W-:Y:S02]  /*13390*/  ISETP.GT.AND P3, PT, R0.reuse, 0x59, P0 ;  /* 0x000000590000780c */ /* 0x040fe40000764270 */
[C---:B------:R-:W-:Y:S01]  /*133a0*/  ISETP.GT.AND P5, PT, R0.reuse, 0x59, P2 ;  /* 0x000000590000780c */ /* 0x040fe200017a4270 */
[----:B------:R-:W-:Y:S01]  /*133b0*/  FMUL R69, R69, UR13 ;  /* 0x0000000d45457c20 */ /* 0x000fe20008400000 */
[----:B------:R-:W-:Y:S01]  /*133c0*/  @P4 STG.E.U16 desc[UR14][R2.64+0xb0], R68 ;  /* 0x0000b04402004986 */ /* 0x000fe2000c10150e */
[----:B------:R-:W-:Y:S01]  /*133d0*/  ISETP.GT.AND P4, PT, R0, 0x60, P2 ;  /* 0x000000600000780c */ /* 0x000fe20001784270 */
[----:B------:R-:W-:Y:S01]  /*133e0*/  FMUL R70, R70, UR13 ;  /* 0x0000000d46467c20 */ /* 0x000fe20008400000 */
[----:B------:R-:W-:Y:S01]  /*133f0*/  FMUL R71, R71, UR13 ;  /* 0x0000000d47477c20 */ /* 0x000fe20008400000 */
[----:B------:R-:W-:Y:S01]  /*13400*/  FMUL R72, R72, UR13 ;  /* 0x0000000d48487c20 */ /* 0x000fe20008400000 */
[----:B------:R-:W-:Y:S01]  /*13410*/  F2FP.F16.F32.PACK_AB R69, RZ, R69 ;  /* 0x00000045ff45723e */ /* 0x000fe200000000ff */
[----:B-1----:R-:W-:Y:S01]  /*13420*/  @P1 IMAD.MOV.U32 R5, RZ, RZ, R7 ;  /* 0x000000ffff051224 */ /* 0x002fe200078e0007 */
[----:B------:R-:W-:-:S02]  /*13430*/  F2FP.F16.F32.PACK_AB R70, RZ, R70 ;  /* 0x00000046ff46723e */ /* 0x000fc400000000ff */
[----:B------:R-:W-:Y:S01]  /*13440*/  F2FP.F16.F32.PACK_AB R71, RZ, R71 ;  /* 0x00000047ff47723e */ /* 0x000fe200000000ff */
[----:B--2---:R-:W-:Y:S01]  /*13450*/  @P3 IMAD.MOV.U32 R9, RZ, RZ, R7 ;  /* 0x000000ffff093224 */ /* 0x004fe200078e0007 */
[----:B------:R-:W-:Y:S01]  /*13460*/  F2FP.F16.F32.PACK_AB R72, RZ, R72 ;  /* 0x00000048ff48723e */ /* 0x000fe200000000ff */
[----:B------:R-:W-:Y:S01]  /*13470*/  @P5 STG.E.U16 desc[UR14][R2.64+0xb2], R69 ;  /* 0x0000b24502005986 */ /* 0x000fe2000c10150e */
[C---:B------:R-:W-:Y:S01]  /*13480*/  ISETP.GT.AND P5, PT, R0.reuse, 0x61, P2 ;  /* 0x000000610000780c */ /* 0x040fe200017a4270 */
[----:B------:R-:W-:Y:S02]  /*13490*/  FMUL R73, R73, UR13 ;  /* 0x0000000d49497c20 */ /* 0x000fe40008400000 */
[----:B------:R1:W-:Y:S04]  /*134a0*/  @P1 STG.E.U16 desc[UR14][R4.64+0xb0], R70 ;  /* 0x0000b04604001986 */ /* 0x0003e8000c10150e */
[----:B------:R2:W-:Y:S01]  /*134b0*/  @P3 STG.E.U16 desc[UR14][R8.64+0xb2], R71 ;  /* 0x0000b24708003986 */ /* 0x0005e2000c10150e */
[----:B------:R-:W-:-:S03]  /*134c0*/  ISETP.GT.AND P3, PT, R0, 0x60, P0 ;  /* 0x000000600000780c */ /* 0x000fc60000764270 */
[----:B------:R-:W-:Y:S01]  /*134d0*/  @P4 STG.E.U16 desc[UR14][R2.64+0xc0], R72 ;  /* 0x0000c04802004986 */ /* 0x000fe2000c10150e */
[----:B------:R-:W-:Y:S02]  /*134e0*/  ISETP.GT.AND P4, PT, R0, 0x61, P0 ;  /* 0x000000610000780c */ /* 0x000fe40000784270 */
[----:B------:R-:W-:Y:S01]  /*134f0*/  F2FP.F16.F32.PACK_AB R73, RZ, R73 ;  /* 0x00000049ff49723e */ /* 0x000fe200000000ff */
[----:B------:R-:W-:Y:S01]  /*13500*/  FMUL R74, R74, UR13 ;  /* 0x0000000d4a4a7c20 */ /* 0x000fe20008400000 */
[----:B------:R-:W-:Y:S01]  /*13510*/  FMUL R75, R75, UR13 ;  /* 0x0000000d4b4b7c20 */ /* 0x000fe20008400000 */
[C---:B------:R-:W-:Y:S02]  /*13520*/  ISETP.GT.AND P1, PT, R0.reuse, 0x69, P2 ;  /* 0x000000690000780c */ /* 0x040fe40001724270 */
[----:B------:R-:W-:Y:S01]  /*13530*/  @P5 STG.E.U16 desc[UR14][R2.64+0xc2], R73 ;  /* 0x0000c24902005986 */ /* 0x000fe2000c10150e */
[----:B------:R-:W-:Y:S01]  /*13540*/  ISETP.GT.AND P5, PT, R0, 0x68, P2 ;  /* 0x000000680000780c */ /* 0x000fe200017a4270 */
[--C-:B-1----:R-:W-:Y:S01]  /*13550*/  @P3 IMAD.MOV.U32 R5, RZ, RZ, R7.reuse ;  /* 0x000000ffff053224 */ /* 0x102fe200078e0007 */
[----:B------:R-:W-:Y:S01]  /*13560*/  F2FP.F16.F32.PACK_AB R74, RZ, R74 ;  /* 0x0000004aff4a723e */ /* 0x000fe200000000ff */
[----:B------:R-:W-:Y:S01]  /*13570*/  FMUL R76, R76, UR13 ;  /* 0x0000000d4c4c7c20 */ /* 0x000fe20008400000 */
[----:B------:R-:W-:Y:S01]  /*13580*/  F2FP.F16.F32.PACK_AB R75, RZ, R75 ;  /* 0x0000004bff4b723e */ /* 0x000fe200000000ff */
[----:B--2---:R-:W-:-:S02]  /*13590*/  @P4 IMAD.MOV.U32 R9, RZ, RZ, R7 ;  /* 0x000000ffff094224 */ /* 0x004fc400078e0007 */
[----:B------:R-:W-:Y:S01]  /*135a0*/  FMUL R77, R77, UR13 ;  /* 0x0000000d4d4d7c20 */ /* 0x000fe20008400000 */
[----:B------:R1:W-:Y:S01]  /*135b0*/  @P3 STG.E.U16 desc[UR14][R4.64+0xc0], R74 ;  /* 0x0000c04a04003986 */ /* 0x0003e2000c10150e */
[----:B------:R-:W-:Y:S02]  /*135c0*/  F2FP.F16.F32.PACK_AB R76, RZ, R76 ;  /* 0x0000004cff4c723e */ /* 0x000fe400000000ff */
[C---:B------:R-:W-:Y:S01]  /*135d0*/  ISETP.GT.AND P3, PT, R0.reuse, 0x68, P0 ;  /* 0x000000680000780c */ /* 0x040fe20000764270 */
[----:B------:R2:W-:Y:S01]  /*135e0*/  @P4 STG.E.U16 desc[UR14][R8.64+0xc2], R75 ;  /* 0x0000c24b08004986 */ /* 0x0005e2000c10150e */
[----:B------:R-:W-:Y:S02]  /*135f0*/  F2FP.F16.F32.PACK_AB R77, RZ, R77 ;  /* 0x0000004dff4d723e */ /* 0x000fe400000000ff */
[----:B------:R-:W-:Y:S01]  /*13600*/  ISETP.GT.AND P4, PT, R0, 0x69, P0 ;  /* 0x000000690000780c */ /* 0x000fe20000784270 */
[----:B------:R-:W-:Y:S01]  /*13610*/  @P5 STG.E.U16 desc[UR14][R2.64+0xd0], R76 ;  /* 0x0000d04c02005986 */ /* 0x000fe2000c10150e */
[----:B------:R-:W-:-:S03]  /*13620*/  FMUL R78, R78, UR13 ;  /* 0x0000000d4e4e7c20 */ /* 0x000fc60008400000 */
[----:B------:R-:W-:Y:S01]  /*13630*/  @P1 STG.E.U16 desc[UR14][R2.64+0xd2], R77 ;  /* 0x0000d24d02001986 */ /* 0x000fe2000c10150e */
[----:B------:R-:W-:Y:S01]  /*13640*/  ISETP.GT.AND P1, PT, R0, 0x70, P2 ;  /* 0x000000700000780c */ /* 0x000fe20001724270 */
[----:B------:R-:W-:Y:S01]  /*13650*/  FMUL R79, R79, UR13 ;  /* 0x0000000d4f4f7c20 */ /* 0x000fe20008400000 */
[----:B------:R-:W-:Y:S01]  /*13660*/  FMUL R80, R80, UR13 ;  /* 0x0000000d50507c20 */ /* 0x000fe20008400000 */
[----:B------:R-:W-:Y:S01]  /*13670*/  F2FP.F16.F32.PACK_AB R78, RZ, R78 ;  /* 0x0000004eff4e723e */ /* 0x000fe200000000ff */
[--C-:B-1----:R-:W-:Y:S02]  /*13680*/  @P3 IMAD.MOV.U32 R5, RZ, RZ, R7.reuse ;  /* 0x000000ffff053224 */ /* 0x102fe400078e0007 */
[----:B------:R-:W-:Y:S01]  /*13690*/  F2FP.F16.F32.PACK_AB R79, RZ, R79 ;  /* 0x0000004fff4f723e */ /* 0x000fe200000000ff */
[----:B--2---:R-:W-:Y:S01]  /*136a0*/  @P4 IMAD.MOV.U32 R9, RZ, RZ, R7 ;  /* 0x000000ffff094224 */ /* 0x004fe200078e0007 */
[----:B------:R-:W-:Y:S01]  /*136b0*/  F2FP.F16.F32.PACK_AB R80, RZ, R80 ;  /* 0x00000050ff50723e */ /* 0x000fe200000000ff */
[----:B------:R1:W-:Y:S01]  /*136c0*/  @P3 STG.E.U16 desc[UR14][R4.64+0xd0], R78 ;  /* 0x0000d04e04003986 */ /* 0x0003e2000c10150e */
[----:B------:R-:W-:-:S02]  /*136d0*/  ISETP.GT.AND P6, PT, R0, 0x70, P0 ;  /* 0x000000700000780c */ /* 0x000fc400007c4270 */
[C---:B------:R-:W-:Y:S01]  /*136e0*/  ISETP.GT.AND P5, PT, R0.reuse, 0x71, P0 ;  /* 0x000000710000780c */ /* 0x040fe200007a4270 */
        /* <DEDUP_REMOVED lines=9> */
[----:B------:R-:W-:Y:S01]  /*13780*/  FMUL R84, R84, UR13 ;  /* 0x0000000d54547c20 */ /* 0x000fe20008400000 */
[----:B------:R-:W-:Y:S01]  /*13790*/  ISETP.GT.AND P0, PT, R0, 0x79, P0 ;  /* 0x000000790000780c */ /* 0x000fe20000704270 */
[----:B------:R-:W-:Y:S01]  /*137a0*/  FMUL R85, R85, UR13 ;  /* 0x0000000d55557c20 */ /* 0x000fe20008400000 */
[----:B------:R-:W-:Y:S01]  /*137b0*/  FMUL R86, R86, UR13 ;  /* 0x0000000d56567c20 */ /* 0x000fe20008400000 */
[----:B------:R-:W-:Y:S01]  /*137c0*/  F2FP.F16.F32.PACK_AB R81, RZ, R81 ;  /* 0x00000051ff51723e */ /* 0x000fe200000000ff */
[--C-:B-1----:R-:W-:Y:S01]  /*137d0*/  @P6 IMAD.MOV.U32 R5, RZ, RZ, R7.reuse ;  /* 0x000000ffff056224 */ /* 0x102fe200078e0007 */
[----:B------:R-:W-:Y:S01]  /*137e0*/  F2FP.F16.F32.PACK_AB R82, RZ, R82 ;  /* 0x00000052ff52723e */ /* 0x000fe200000000ff */
[----:B--2---:R-:W-:Y:S01]  /*137f0*/  @P5 IMAD.MOV.U32 R9, RZ, RZ, R7 ;  /* 0x000000ffff095224 */ /* 0x004fe200078e0007 */
[----:B------:R-:W-:Y:S01]  /*13800*/  F2FP.F16.F32.PACK_AB R83, RZ, R83 ;  /* 0x00000053ff53723e */ /* 0x000fe200000000ff */
[--C-:B------:R-:W-:Y:S01]  /*13810*/  @P3 IMAD.MOV.U32 R10, RZ, RZ, R2.reuse ;  /* 0x000000ffff0a3224 */ /* 0x100fe200078e0002 */
[----:B------:R-:W-:Y:S01]  /*13820*/  F2FP.F16.F32.PACK_AB R84, RZ, R84 ;  /* 0x00000054ff54723e */ /* 0x000fe200000000ff */
[--C-:B------:R-:W-:Y:S01]  /*13830*/  @P3 IMAD.MOV.U32 R11, RZ, RZ, R3.reuse ;  /* 0x000000ffff0b3224 */ /* 0x100fe200078e0003 */
[----:B------:R-:W-:Y:S01]  /*13840*/  F2FP.F16.F32.PACK_AB R85, RZ, R85 ;  /* 0x00000055ff55723e */ /* 0x000fe200000000ff */
[----:B------:R-:W-:Y:S01]  /*13850*/  @P2 IMAD.MOV.U32 R12, RZ, RZ, R2 ;  /* 0x000000ffff0c2224 */ /* 0x000fe200078e0002 */
[----:B------:R-:W-:Y:S01]  /*13860*/  IADD3 R14, R2, UR9, RZ ;  /* 0x00000009020e7c10 */ /* 0x000fe2000fffe0ff */
[----:B------:R-:W-:Y:S01]  /*13870*/  @P2 IMAD.MOV.U32 R13, RZ, RZ, R3 ;  /* 0x000000ffff0d2224 */ /* 0x000fe200078e0003 */
[----:B------:R3:W-:Y:S01]  /*13880*/  @P1 STG.E.U16 desc[UR14][R2.64+0xe2], R81 ;  /* 0x0000e25102001986 */ /* 0x0007e2000c10150e */
[----:B------:R-:W-:-:S02]  /*13890*/  F2FP.F16.F32.PACK_AB R86, RZ, R86 ;  /* 0x00000056ff56723e */ /* 0x000fc400000000ff */
[----:B------:R-:W-:Y:S01]  /*138a0*/  @P4 MOV R15, R7 ;  /* 0x00000007000f4202 */ /* 0x000fe20000000f00 */
[----:B------:R3:W-:Y:S01]  /*138b0*/  @P6 STG.E.U16 desc[UR14][R4.64+0xe0], R82 ;  /* 0x0000e05204006986 */ /* 0x0007e2000c10150e */
[----:B------:R-:W-:-:S03]  /*138c0*/  VIADD R16, R2, UR9 ;  /* 0x0000000902107c36 */ /* 0x000fc60008000000 */
[----:B------:R3:W-:Y:S04]  /*138d0*/  @P5 STG.E.U16 desc[UR14][R8.64+0xe2], R83 ;  /* 0x0000e25308005986 */ /* 0x0007e8000c10150e */
[----:B------:R3:W-:Y:S04]  /*138e0*/  @P3 STG.E.U16 desc[UR14][R10.64+0xf0], R84 ;  /* 0x0000f0540a003986 */ /* 0x0007e8000c10150e */
[----:B------:R3:W-:Y:S01]  /*138f0*/  @P2 STG.E.U16 desc[UR14][R12.64+0xf2], R85 ;  /* 0x0000f2550c002986 */ /* 0x0007e2000c10150e */
[----:B------:R-:W-:-:S03]  /*13900*/  FMUL R87, R87, UR13 ;  /* 0x0000000d57577c20 */ /* 0x000fc60008400000 */
[----:B------:R3:W-:Y:S01]  /*13910*/  @P4 STG.E.U16 desc[UR14][R14.64+0xf0], R86 ;  /* 0x0000f0560e004986 */ /* 0x0007e2000c10150e */
[----:B------:R-:W-:Y:S05]  /*13920*/  @!P0 EXIT ;  /* 0x000000000000894d */ /* 0x000fea0003800000 */
[----:B------:R-:W-:Y:S01]  /*13930*/  F2FP.F16.F32.PACK_AB R87, RZ, R87 ;  /* 0x00000057ff57723e */ /* 0x000fe200000000ff */
[----:B------:R-:W-:-:S05]  /*13940*/  IMAD.MOV.U32 R17, RZ, RZ, R7 ;  /* 0x000000ffff117224 */ /* 0x000fca00078e0007 */
[----:B------:R-:W-:Y:S01]  /*13950*/  STG.E.U16 desc[UR14][R16.64+0xf2], R87 ;  /* 0x0000f25710007986 */ /* 0x000fe2000c10150e */
[----:B------:R-:W-:Y:S05]  /*13960*/  EXIT ;  /* 0x000000000000794d */ /* 0x000fea0003800000 */
.L_x_10:
[----:B------:R-:W-:-:S13]  /*13970*/  ISETP.NE.AND P0, PT, RZ, UR7, PT ;  /* 0x00000007ff007c0c */ /* 0x000fda000bf05270 */
[----:B------:R-:W-:Y:S05]  /*13980*/  @P0 EXIT ;  /* 0x000000000000094d */ /* 0x000fea0003800000 */
[----:B------:R-:W-:-:S13]  /*13990*/  ELECT P0, URZ, PT ;  /* 0x00000000003f782f */ /* 0x000fda0003800000 */
[----:B------:R-:W-:Y:S05]  /*139a0*/  @!P0 BRA `(.L_x_525) ;  /* 0x0000000400bc8947 */ /* 0x000fea0003800000 */
[----:B------:R-:W-:-:S06]  /*139b0*/  UISETP.GE.AND UP0, UPT, UR5, 0x1, UPT ;  /* 0x000000010500788c */ /* 0x000fcc000bf06270 */
[----:B------:R-:W-:-:S13]  /*139c0*/  PLOP3.LUT P0, PT, PT, PT, UP0, 0x80, 0x0 ;  /* 0x000000000000781c */ /* 0x000fda0003f0f008 */
[----:B------:R-:W-:Y:S05]  /*139d0*/  @!P0 BRA `(.L_x_525) ;  /* 0x0000000400b08947 */ /* 0x000fea0003800000 */
[----:B------:R-:W0:Y:S01]  /*139e0*/  S2R R0, SR_CTAID.X ;  /* 0x0000000000007919 */ /* 0x000e220000002500 */
[----:B------:R-:W-:Y:S01]  /*139f0*/  UIMAD UR7, UR26, UR27, URZ ;  /* 0x0000001b1a0772a4 */ /* 0x000fe2000f8e023f */
[----:B------:R-:W-:Y:S01]  /*13a00*/  LOP3.LUT P0, RZ, R7, 0x1f, RZ, 0xc0, !PT ;  /* 0x0000001f07ff7812 */ /* 0x000fe2000780c0ff */
[----:B------:R-:W-:Y:S01]  /*13a10*/  ULDC UR8, c[0x0][0x384] ;  /* 0x0000e10000087ab9 */ /* 0x000fe20000000800 */
[----:B------:R-:W1:Y:S01]  /*13a20*/  S2R R8, SR_CTAID.Y ;  /* 0x0000000000087919 */ /* 0x000e620000002600 */
[----:B------:R-:W-:Y:S01]  /*13a30*/  UIMAD UR7, UR4, UR7, 0x1 ;  /* 0x00000001040774a4 */ /* 0x000fe2000f8e0207 */
[----:B------:R-:W-:Y:S01]  /*13a40*/  IMAD.U32 R9, RZ, RZ, UR6 ;  /* 0x00000006ff097e24 */ /* 0x000fe2000f8e00ff */
[----:B------:R-:W-:Y:S01]  /*13a50*/  ULDC UR9, c[0x0][0x388] ;  /* 0x0000e20000097ab9 */ /* 0x000fe20000000800 */
[C---:B------:R-:W-:Y:S01]  /*13a60*/  ISETP.NE.AND P1, PT, R5.reuse, RZ, PT ;  /* 0x000000ff0500720c */ /* 0x040fe20003f25270 */
[----:B------:R-:W-:Y:S01]  /*13a70*/  IMAD.MOV.U32 R3, RZ, RZ, RZ ;  /* 0x000000ffff037224 */ /* 0x000fe200078e00ff */
[----:B------:R-:W-:Y:S01]  /*13a80*/  ISETP.NE.OR P0, PT, R5, RZ, !P0 ;  /* 0x000000ff0500720c */ /* 0x000fe20004705670 */
[----:B------:R-:W-:Y:S01]  /*13a90*/  IMAD.MOV.U32 R4, RZ, RZ, 0x1 ;  /* 0x00000001ff047424 */ /* 0x000fe200078e00ff */
[----:B------:R-:W-:Y:S01]  /*13aa0*/  CS2R R6, SRZ ;  /* 0x0000000000067805 */ /* 0x000fe2000001ff00 */
[----:B------:R-:W-:Y:S01]  /*13ab0*/  IMAD.MOV.U32 R5, RZ, RZ, RZ ;  /* 0x000000ffff057224 */ /* 0x000fe200078e00ff */
[----:B------:R-:W-:Y:S01]  /*13ac0*/  MOV R19, UR7 ;  /* 0x0000000700137c02 */ /* 0x000fe20008000f00 */
[----:B0-----:R-:W-:Y:S01]  /*13ad0*/  IMAD.SHL.U32 R11, R0, 0x100, RZ ;  /* 0x00000100000b7824 */ /* 0x001fe200078e00ff */
[----:B------:R-:W-:-:S03]  /*13ae0*/  LOP3.LUT R0, R9, 0x2, RZ, 0xfc, !PT ;  /* 0x0000000209007812 */ /* 0x000fc600078efcff */
[----:B------:R-:W-:-:S04]  /*13af0*/  IMAD.HI.U32 R2, R11, UR8, RZ ;  /* 0x000000080b027c27 */ /* 0x000fc8000f8e00ff */
[----:B-1----:R-:W-:Y:S01]  /*13b00*/  IMAD.SHL.U32 R16, R8, 0x80, RZ ;  /* 0x0000008008107824 */ /* 0x002fe200078e00ff */
[----:B------:R-:W-:-:S07]  /*13b10*/  SHF.R.U32.HI R2, RZ, UR9, R2 ;  /* 0x00000009ff027c19 */ /* 0x000fce0008011602 */
.L_x_529:
[----:B------:R-:W0:Y:S01]  /*13b20*/  S2R R9, SR_CgaCtaId ;  /* 0x0000000000097919 */ /* 0x000e220000008800 */
[----:B------:R-:W-:-:S04]  /*13b30*/  MOV R8, 0x400 ;  /* 0x0000040000087802 */ /* 0x000fc80000000f00 */
[----:B0-----:R-:W-:Y:S02]  /*13b40*/  LEA R18, R9, R8, 0x18 ;  /* 0x0000000809127211 */ /* 0x001fe400078ec0ff */
[----:B------:R-:W-:-:S03]  /*13b50*/  SHF.L.U32 R8, R4, 0x1f, RZ ;  /* 0x0000001f04087819 */ /* 0x000fc600000006ff */
[----:B------:R-:W-:-:S07]  /*13b60*/  IMAD R9, R3, 0x8, R18 ;  /* 0x0000000803097824 */ /* 0x000fce00078e0212 */
.L_x_526:
[----:B0-----:R0:W1:Y:S02]  /*13b70*/  SYNCS.PHASECHK.TRANS64.TRYWAIT P2, [R9+URZ+0x36048], R8 ;  /* 0x03604808090075a7 */ /* 0x001064000804017f */
[----:B-1----:R-:W-:Y:S05]  /*13b80*/  @!P2 NANOSLEEP.SYNCS 0x989680 ;  /* 0x009896800000a95d */ /* 0x002fea0003900000 */
[----:B------:R-:W1:Y:S02]  /*13b90*/  @!P2 SYNCS.PHASECHK.TRANS64 P2, [R9+URZ+0x36048], R8 ;  /* 0x036048080900a5a7 */ /* 0x000e64000804007f */
[----:B-1----:R-:W-:Y:S05]  /*13ba0*/  @!P2 BRA `(.L_x_526) ;  /* 0xfffffffc00f0a947 */ /* 0x002fea000383ffff */
[----:B0-----:R-:W0:Y:S02]  /*13bb0*/  @!P1 LDC R8, c[0x0][0x500] ;  /* 0x00014000ff089b82 */ /* 0x001e240000000800 */
[----:B0-----:R0:W-:Y:S02]  /*13bc0*/  @!P1 SYNCS.ARRIVE.TRANS64 RZ, [R9+URZ+0x36000], R8 ;  /* 0x0360000809ff99a7 */ /* 0x0011e4000800003f */
[----:B0-----:R-:W-:-:S04]  /*13bd0*/  PRMT R8, R0, 0x9910, RZ ;  /* 0x0000991000087816 */ /* 0x001fc800000000ff */
[----:B------:R-:W-:-:S13]  /*13be0*/  ISETP.NE.AND P2, PT, R8, 0x2, PT ;  /* 0x000000020800780c */ /* 0x000fda0003f45270 */
[----:B------:R-:W-:Y:S05]  /*13bf0*/  @P2 BRA `(.L_x_527) ;  /* 0x0000000000042947 */ /* 0x000fea0003800000 */
[----:B------:R-:W-:Y:S01]  /*13c00*/  BPT.TRAP 0x1 ;  /* 0x000000040000795c */ /* 0x000fe20000300000 */
.L_x_527:
[----:B------:R-:W-:Y:S05]  /*13c10*/  @P0 BRA `(.L_x_528) ;  /* 0x0000000000040947 */ /* 0x000fea0003800000 */
[----:B------:R-:W-:Y:S01]  /*13c20*/  BPT.TRAP 0x1 ;  /* 0x000000040000795c */ /* 0x000fe20000300000 */
.L_x_528:
[----:B------:R-:W0:Y:S01]  /*13c30*/  LDC R10, c[0x0][0x380] ;  /* 0x0000e000ff0a7b82 */ /* 0x000e220000000800 */
[----:B------:R-:W-:Y:S01]  /*13c40*/  R2UR UR7, R2 ;  /* 0x00000000020772ca */ /* 0x000fe200000e0000 */
[----:B------:R-:W-:Y:S01]  /*13c50*/  ULDC UR20, c[0x0][0x38c] ;  /* 0x0000e30000147ab9 */ /* 0x000fe20000000800 */
[----:B------:R-:W-:Y:S01]  /*13c60*/  R2UR UR17, R9 ;  /* 0x00000000091172ca */ /* 0x000fe200000e0000 */
[----:B------:R-:W-:Y:S01]  /*13c70*/  UISETP.NE.AND UP0, UPT, UR20, 0x1, UPT ;  /* 0x000000011400788c */ /* 0x000fe2000bf05270 */
[C---:B------:R-:W-:Y:S01]  /*13c80*/  VIADD R9, R7.reuse, 0x1 ;  /* 0x0000000107097836 */ /* 0x040fe20000000000 */
[----:B------:R-:W-:Y:S01]  /*13c90*/  R2UR UR18, R7 ;  /* 0x00000000071272ca */ /* 0x000fe200000e0000 */
[----:B------:R-:W-:Y:S01]  /*13ca0*/  ULDC.64 UR30, c[0x0][0x198] ;  /* 0x00006600001e7ab9 */ /* 0x000fe20000000a00 */
[----:B------:R-:W1:Y:S01]  /*13cb0*/  LDC.64 R12, c[0x0][0x3b8] ;  /* 0x0000ee00ff0c7b82 */ /* 0x000e620000000a00 */
[----:B------:R-:W-:Y:S01]  /*13cc0*/  R2UR UR15, R18 ;  /* 0x00000000120f72ca */ /* 0x000fe200000e0000 */
[----:B------:R-:W-:Y:S01]  /*13cd0*/  UIADD3 UR14, UP1, UR30, 0xf0, URZ ;  /* 0x000000f01e0e7890 */ /* 0x000fe2000ff3e03f */
[----:B------:R-:W-:Y:S01]  /*13ce0*/  R2UR UR16, R3 ;  /* 0x00000000031072ca */ /* 0x000fe200000e0000 */
[----:B------:R-:W-:Y:S01]  /*13cf0*/  UIADD3 UR30, UP2, UR30, 0x1f0, URZ ;  /* 0x000001f01e1e7890 */ /* 0x000fe2000ff5e03f */
[----:B------:R-:W-:Y:S01]  /*13d00*/  IADD3 R19, R19, -0x1, RZ ;  /* 0xffffffff13137810 */ /* 0x000fe20007ffe0ff */
[----:B------:R-:W-:Y:S01]  /*13d10*/  ULDC.64 UR8, c[0x0][0x3b0] ;  /* 0x0000ec0000087ab9 */ /* 0x000fe20000000a00 */
[----:B------:R-:W-:Y:S01]  /*13d20*/  @UP0 ULDC.64 UR12, c[0x0][0x390] ;  /* 0x0000e400000c0ab9 */ /* 0x000fe20000000a00 */
[----:B------:R-:W1:Y:S01]  /*13d30*/  LDC.64 R14, c[0x0][0x3d8] ;  /* 0x0000f600ff0e7b82 */ /* 0x000e620000000a00 */
[----:B------:R-:W-:Y:S01]  /*13d40*/  ULDC.64 UR22, c[0x0][0x3d0] ;  /* 0x0000f40000167ab9 */ /* 0x000fe20000000a00 */
[----:B------:R-:W-:Y:S01]  /*13d50*/  ISETP.GT.AND P5, PT, R19, 0x1, PT ;  /* 0x000000011300780c */ /* 0x000fe20003fa4270 */
[----:B------:R-:W-:-:S02]  /*13d60*/  USHF.L.U32 UR18, UR18, 0x5, URZ ;  /* 0x0000000512127899 */ /* 0x000fc4000800063f */
[----:B------:R-:W-:Y:S01]  /*13d70*/  UIADD3 UR17, UR17, 0x36000, URZ ;  /* 0x0003600011117890 */ /* 0x000fe2000fffe03f */
[----:B------:R-:W-:Y:S01]  /*13d80*/  UMOV UR28, 0x0 ;  /* 0x00000000001c7882 */ /* 0x000fe20000000000 */
[----:B0-----:R-:W-:Y:S01]  /*13d90*/  ISETP.NE.AND P2, PT, R10, 0x1, PT ;  /* 0x000000010a00780c */ /* 0x001fe20003f45270 */
[----:B------:R-:W0:Y:S01]  /*13da0*/  LDC R17, c[0x0][0x3c8] ;  /* 0x0000f200ff117b82 */ /* 0x000e220000000800 */
[----:B------:R-:W-:Y:S02]  /*13db0*/  ULEA UR16, UR16, UR15, 0xe ;  /* 0x0000000f10107291 */ /* 0x000fe4000f8e703f */
[----:B------:R-:W-:Y:S02]  /*13dc0*/  UIADD3.X UR15, URZ, UR31, URZ, UP1, !UPT ;  /* 0x0000001f3f0f7290 */ /* 0x000fe40008ffe43f */
[----:B------:R-:W-:Y:S01]  /*13dd0*/  UIADD3.X UR31, URZ, UR31, URZ, UP2, !UPT ;  /* 0x0000001f3f1f7290 */ /* 0x000fe200097fe43f */
[----:B------:R-:W-:-:S06]  /*13de0*/  UMOV UR29, 0x10000000 ;  /* 0x10000000001d7882 */ /* 0x000fcc0000000000 */
[----:B------:R-:W-:Y:S01]  /*13df0*/  @P2 IMAD.U32 R8, RZ, RZ, UR7 ;  /* 0x00000007ff082e24 */ /* 0x000fe2000f8e00ff */
[----:B------:R-:W-:Y:S01]  /*13e00*/  R2UR UR7, R11 ;  /* 0x000000000b0772ca */ /* 0x000fe200000e0000 */
[----:B-1----:R-:W-:-:S03]  /*13e10*/  IMAD R7, R6, R13, R15 ;  /* 0x0000000d06077224 */ /* 0x002fc600078e020f */
[----:B------:R-:W-:Y:S01]  /*13e20*/  @P2 R2UR UR7, R8 ;  /* 0x00000000080722ca */ /* 0x000fe200000e0000 */
[----:B------:R-:W-:Y:S01]  /*13e30*/  IMAD R8, R3, 0x2000, R18 ;  /* 0x0000200003087824 */ /* 0x000fe200078e0212 */
[----:B------:R-:W-:Y:S01]  /*13e40*/  ISETP.NE.AND P2, PT, R9, UR4, PT ;  /* 0x0000000409007c0c */ /* 0x000fe2000bf45270 */
[----:B------:R-:W-:-:S03]  /*13e50*/  VIADD R3, R3, 0x1 ;  /* 0x0000000103037836 */ /* 0x000fc60000000000 */
[----:B------:R-:W-:Y:S01]  /*13e60*/  R2UR UR24, R8 ;  /* 0x00000000081872ca */ /* 0x000fe200000e0000 */
[----:B------:R-:W-:Y:S01]  /*13e70*/  IMAD R8, R5, R12, R14 ;  /* 0x0000000c05087224 */ /* 0x000fe200078e020e */
[----:B------:R-:W-:-:S04]  /*13e80*/  ISETP.NE.AND P4, PT, R3, 0x9, PT ;  /* 0x000000090300780c */ /* 0x000fc80003f85270 */
[----:B------:R-:W-:Y:S01]  /*13e90*/  PRMT R7, R8, 0x40, R7 ;  /* 0x0000004008077816 */ /* 0x000fe20000000007 */
[----:B------:R-:W-:Y:S01]  /*13ea0*/  UIADD3 UR10, -UR7, URZ, URZ ;  /* 0x0000003f070a7290 */ /* 0x000fe2000fffe13f */
[----:B------:R-:W-:Y:S01]  /*13eb0*/  VIADD R8, R5, 0x1 ;  /* 0x0000000105087836 */ /* 0x000fe20000000000 */
[----:B------:R-:W-:Y:S01]  /*13ec0*/  UMOV UR21, UR7 ;  /* 0x0000000700157c82 */ /* 0x000fe20008000000 */
[----:B------:R-:W-:Y:S01]  /*13ed0*/  R2UR UR25, R7 ;  /* 0x00000000071972ca */ /* 0x000fe200000e0000 */
[----:B------:R-:W-:Y:S01]  /*13ee0*/  @P2 IMAD.MOV R8, RZ, RZ, R5 ;  /* 0x000000ffff082224 */ /* 0x000fe200078e0205 */
[----:B------:R-:W-:Y:S01]  /*13ef0*/  SEL R7, R9, RZ, P2 ;  /* 0x000000ff09077207 */ /* 0x000fe20001000000 */
[----:B------:R-:W-:Y:S01]  /*13f00*/  IMAD R10, R10, UR10, R11 ;  /* 0x0000000a0a0a7c24 */ /* 0x000fe2000f8e020b */
[----:B------:R-:W-:Y:S01]  /*13f10*/  UIMAD.WIDE.U32 UR10, UR7, UR12, URZ ;  /* 0x0000000c070a72a5 */ /* 0x000fe2000f8e003f */
[----:B------:R-:W-:Y:S02]  /*13f20*/  R2UR UR12, R5 ;  /* 0x00000000050c72ca */ /* 0x000fe400000e0000 */
[----:B0-----:R-:W-:Y:S01]  /*13f30*/  ISETP.NE.AND P3, PT, R8, R17, PT ;  /* 0x000000110800720c */ /* 0x001fe20003f65270 */
[----:B------:R-:W-:Y:S01]  /*13f40*/  @UP0 USHF.R.U32.HI UR21, URZ, UR13, UR11 ;  /* 0x0000000d3f150299 */ /* 0x000fe2000801160b */
[----:B------:R-:W-:Y:S01]  /*13f50*/  R2UR UR19, R10 ;  /* 0x000000000a1372ca */ /* 0x000fe200000e0000 */
[----:B------:R-:W-:Y:S01]  /*13f60*/  VIADD R10, R6, 0x1 ;  /* 0x00000001060a7836 */ /* 0x000fe20000000000 */
[----:B------:R-:W-:Y:S01]  /*13f70*/  R2UR UR11, R16 ;  /* 0x00000000100b72ca */ /* 0x000fe200000e0000 */
[----:B------:R-:W-:Y:S01]  /*13f80*/  UIADD3 UR10, -UR21, URZ, URZ ;  /* 0x0000003f150a7290 */ /* 0x000fe2000fffe13f */
[----:B------:R-:W-:-:S02]  /*13f90*/  R2UR UR13, R6 ;  /* 0x00000000060d72ca */ /* 0x000fc400000e0000 */
[----:B------:R-:W-:Y:S01]  /*13fa0*/  SEL R5, RZ, 0x1, P4 ;  /* 0x00000001ff057807 */ /* 0x000fe20002000000 */
[----:B------:R-:W-:Y:S01]  /*13fb0*/  UIMAD UR20, UR20, UR10, UR7 ;  /* 0x0000000a141472a4 */ /* 0x000fe2000f8e0207 */
[----:B------:R-:W-:Y:S01]  /*13fc0*/  SEL R3, R3, RZ, P4 ;  /* 0x000000ff03037207 */ /* 0x000fe20002000000 */
[----:B------:R-:W-:Y:S01]  /*13fd0*/  UPRMT UR7, UR25, 0x5410, URZ ;  /* 0x0000541019077896 */ /* 0x000fe2000800003f */
[----:B------:R-:W-:Y:S01]  /*13fe0*/  LOP3.LUT R4, R4, R5, RZ, 0x3c, !PT ;  /* 0x0000000504047212 */ /* 0x000fe200078e3cff */
[----:B------:R-:W-:Y:S01]  /*13ff0*/  UIMAD UR20, UR20, UR9, UR23 ;  /* 0x00000009141472a4 */ /* 0x000fe2000f8e0217 */
[----:B------:R-:W-:Y:S01]  /*14000*/  @P3 IMAD.MOV R10, RZ, RZ, R6 ;  /* 0x000000ffff0a3224 */ /* 0x000fe200078e0206 */
[----:B------:R-:W-:Y:S01]  /*14010*/  UIMAD UR19, UR19, UR8, UR22 ;  /* 0x00000008131372a4 */ /* 0x000fe2000f8e0216 */
[----:B------:R-:W-:Y:S01]  /*14020*/  SEL R5, R8, RZ, P3 ;  /* 0x000000ff08057207 */ /* 0x000fe20001800000 */
[----:B------:R-:W-:Y:S01]  /*14030*/  UIADD3 UR8, UR24, 0x24000, URZ ;  /* 0x0002400018087890 */ /* 0x000fe2000fffe03f */
[----:B------:R-:W-:Y:S01]  /*14040*/  IMAD.MOV.U32 R6, RZ, RZ, R10 ;  /* 0x000000ffff067224 */ /* 0x000fe200078e000a */
[----:B------:R-:W-:Y:S01]  /*14050*/  UMOV UR9, UR17 ;  /* 0x0000001100097c82 */ /* 0x000fe20008000000 */
[----:B------:R-:W-:-:S04]  /*14060*/  UMOV UR10, UR18 ;  /* 0x00000012000a7c82 */ /* 0x000fc80008000000 */
[----:B------:R0:W-:Y:S02]  /*14070*/  UTMALDG.4D.IM2COL [UR16], [UR14], UR7 ;  /* 0x000000100e0073b4 */ /* 0x0001e40008058007 */
[----:B------:R0:W-:Y:S02]  /*14080*/  UTMALDG.4D [UR8], [UR30], desc[UR28] ;  /* 0x00001c081e0075b4 */ /* 0x0001e40008019000 */
[----:B0-----:R-:W-:Y:S05]  /*14090*/  @P5 BRA `(.L_x_529) ;  /* 0xfffffff800a05947 */ /* 0x001fea000383ffff */
.L_x_525:
[----:B------:R-:W-:Y:S01]  /*140a0*/  UISETP.GE.U32.AND UP1, UPT, UR5, 0x9, UPT ;  /* 0x000000090500788c */ /* 0x000fe2000bf26070 */
[----:B------:R-:W-:-:S05]  /*140b0*/  IMAD.MOV.U32 R0, RZ, RZ, 0x1 ;  /* 0x00000001ff007424 */ /* 0x000fca00078e00ff */
[----:B------:R-:W-:-:S05]  /*140c0*/  PLOP3.LUT P0, PT, PT, PT, UP1, 0x80, 0x0 ;  /* 0x000000000000781c */ /* 0x000fca0003f0f018 */
[----:B------:R-:W-:-:S04]  /*140d0*/  @UP1 UIMAD.WIDE.U32 UR8, UR5, 0x38e38e39, URZ ;  /* 0x38e38e39050818a5 */ /* 0x000fc8000f8e003f */
[----:B------:R-:W-:-:S04]  /*140e0*/  @UP1 USHF.R.U32.HI UR7, URZ, 0x1, UR9 ;  /* 0x000000013f071899 */ /* 0x000fc80008011609 */
[----:B------:R-:W-:-:S04]  /*140f0*/  @UP1 ULOP3.LUT UR7, UR7, 0x1, URZ, 0xc0, !UPT ;  /* 0x0000000107071892 */ /* 0x000fc8000f8ec03f */
[----:B------:R-:W-:-:S04]  /*14100*/  @UP1 UISETP.NE.U32.AND UP0, UPT, UR7, 0x1, UPT ;  /* 0x000000010700188c */ /* 0x000fc8000bf05070 */
[----:B------:R-:W-:-:S04]  /*14110*/  @UP1 UISETP.NE.U32.AND.EX UP0, UPT, URZ, URZ, UPT, UP0 ;  /* 0x0000003f3f00128c */ /* 0x000fc8000bf05100 */
[----:B------:R-:W-:-:S06]  /*14120*/  @UP1 USEL UR7, URZ, 0x1, !UP0 ;  /* 0x000000013f071887 */ /* 0x000fcc000c000000 */
[----:B------:R-:W-:Y:S01]  /*14130*/  @P0 IMAD.U32 R0, RZ, RZ, UR7 ;  /* 0x00000007ff000e24 */ /* 0x000fe2000f8e00ff */
[----:B------:R-:W-:Y:S05]  /*14140*/  WARPSYNC.ALL ;  /* 0x0000000000007948 */ /* 0x000fea0003800000 */
[----:B------:R-:W-:-:S13]  /*14150*/  ELECT P0, URZ, PT ;  /* 0x00000000003f782f */ /* 0x000fda0003800000 */
[----:B------:R-:W-:Y:S05]  /*14160*/  @!P0 EXIT ;  /* 0x000000000000894d */ /* 0x000fea0003800000 */
[----:B------:R-:W-:-:S04]  /*14170*/  ULOP3.LUT UR6, UR6, 0x2, URZ, 0xfc, !UPT ;  /* 0x0000000206067892 */ /* 0x000fc8000f8efc3f */
[----:B------:R-:W-:-:S06]  /*14180*/  UISETP.NE.AND UP0, UPT, UR6, 0x3, UPT ;  /* 0x000000030600788c */ /* 0x000fcc000bf05270 */
[----:B------:R-:W-:-:S13]  /*14190*/  PLOP3.LUT P0, PT, PT, PT, UP0, 0x80, 0x0 ;  /* 0x000000000000781c */ /* 0x000fda0003f0f008 */
[----:B------:R-:W-:Y:S05]  /*141a0*/  @!P0 BRA `(.L_x_530) ;  /* 0x0000000000048947 */ /* 0x000fea0003800000 */
[----:B------:R-:W-:Y:S01]  /*141b0*/  BPT.TRAP 0x1 ;  /* 0x000000040000795c */ /* 0x000fe20000300000 */
.L_x_530:
[----:B------:R-:W0:Y:S01]  /*141c0*/  S2UR UR8, SR_CgaCtaId ;  /* 0x00000000000879c3 */ /* 0x000e220000008800 */
[----:B------:R-:W-:Y:S01]  /*141d0*/  UIMAD.WIDE.U32 UR6, UR5, 0x38e38e39, URZ ;  /* 0x38e38e39050678a5 */ /* 0x000fe2000f8e003f */
[----:B------:R-:W-:Y:S01]  /*141e0*/  SHF.L.U32 R2, R0, 0x1f, RZ ;  /* 0x0000001f00027819 */ /* 0x000fe200000006ff */
[----:B------:R-:W-:Y:S02]  /*141f0*/  UMOV UR4, 0x400 ;  /* 0x0000040000047882 */ /* 0x000fe40000000000 */
[----:B------:R-:W-:-:S04]  /*14200*/  USHF.R.U32.HI UR6, URZ, 0x1, UR7 ;  /* 0x000000013f067899 */ /* 0x000fc80008011607 */
[----:B------:R-:W-:Y:S02]  /*14210*/  UIMAD UR5, UR6, -0x9, UR5 ;  /* 0xfffffff7060578a4 */ /* 0x000fe4000f8e0205 */
[----:B0-----:R-:W-:-:S04]  /*14220*/  ULEA UR4, UR8, UR4, 0x18 ;  /* 0x0000000408047291 */ /* 0x001fc8000f8ec03f */
[----:B------:R-:W-:-:S04]  /*14230*/  UIADD3 UR4, UR4, 0x36048, URZ ;  /* 0x0003604804047890 */ /* 0x000fc8000fffe03f */
[----:B------:R-:W-:-:S12]  /*14240*/  ULEA UR6, UR5, UR4, 0x3 ;  /* 0x0000000405067291 */ /* 0x000fd8000f8e183f */
.L_x_531:
[----:B0-----:R-:W-:-:S04]  /*14250*/  IMAD.U32 R3, RZ, RZ, UR6 ;  /* 0x00000006ff037e24 */ /* 0x001fc8000f8e00ff */
[----:B------:R0:W1:Y:S03]  /*14260*/  SYNCS.PHASECHK.TRANS64.TRYWAIT P0, [R3+URZ], R2 ;  /* 0x00000002030075a7 */ /* 0x000066000800017f */
[----:B-1----:R-:W-:Y:S05]  /*14270*/  @!P0 NANOSLEEP.SYNCS 0x989680 ;  /* 0x009896800000895d */ /* 0x002fea0003900000 */
[----:B------:R-:W1:Y:S02]  /*14280*/  @!P0 SYNCS.PHASECHK.TRANS64 P0, [R3+URZ], R2 ;  /* 0x00000002030085a7 */ /* 0x000e64000800007f */
[----:B-1----:R-:W-:Y:S05]  /*14290*/  @!P0 BRA `(.L_x_531) ;  /* 0xfffffffc00ec8947 */ /* 0x002fea000383ffff */
[----:B------:R-:W-:-:S04]  /*142a0*/  UIADD3 UR5, UR5, 0x1, URZ ;  /* 0x0000000105057890 */ /* 0x000fc8000fffe03f */
[----:B------:R-:W-:-:S04]  /*142b0*/  UISETP.NE.AND UP0, UPT, UR5, 0x9, UPT ;  /* 0x000000090500788c */ /* 0x000fc8000bf05270 */
[----:B------:R-:W-:Y:S02]  /*142c0*/  USEL UR6, URZ, 0x1, UP0 ;  /* 0x000000013f067887 */ /* 0x000fe40008000000 */
[----:B------:R-:W-:-:S04]  /*142d0*/  USEL UR5, UR5, URZ, UP0 ;  /* 0x0000003f05057287 */ /* 0x000fc80008000000 */
[----:B0-----:R-:W-:Y:S01]  /*142e0*/  LOP3.LUT R2, R0, UR6, RZ, 0x3c, !PT ;  /* 0x0000000600027c12 */ /* 0x001fe2000f8e3cff */
[----:B------:R-:W-:-:S03]  /*142f0*/  ULEA UR7, UR5, UR4, 0x3 ;  /* 0x0000000405077291 */ /* 0x000fc6000f8e183f */
[----:B------:R-:W-:-:S09]  /*14300*/  SHF.L.U32 R0, R2, 0x1f, RZ ;  /* 0x0000001f02007819 */ /* 0x000fd200000006ff */
.L_x_532:
        /* <DEDUP_REMOVED lines=9> */
[----:B------:R-:W-:Y:S01]  /*143a0*/  LOP3.LUT R2, R2, UR6, RZ, 0x3c, !PT ;  /* 0x0000000602027c12 */ /* 0x000fe2000f8e3cff */
[----:B------:R-:W-:-:S03]  /*143b0*/  ULEA UR7, UR5, UR4, 0x3 ;  /* 0x0000000405077291 */ /* 0x000fc6000f8e183f */
[----:B0-----:R-:W-:-:S09]  /*143c0*/  SHF.L.U32 R0, R2, 0x1f, RZ ;  /* 0x0000001f02007819 */ /* 0x001fd200000006ff */
.L_x_533:
[----:B0-----:R-:W-:-:S04]  /*143d0*/  MOV R3, UR7 ;  /* 0x0000000700037c02 */ /* 0x001fc80008000f00 */
        /* <DEDUP_REMOVED lines=11> */
.L_x_534:
        /* <DEDUP_REMOVED lines=12> */
.L_x_535:
        /* <DEDUP_REMOVED lines=12> */
.L_x_536:
        /* <DEDUP_REMOVED lines=12> */
.L_x_537:
        /* <DEDUP_REMOVED lines=12> */
.L_x_538:
        /* <DEDUP_REMOVED lines=12> */
.L_x_539:
[----:B0-----:R-:W-:-:S04]  /*14850*/  IMAD.U32 R3, RZ, RZ, UR5 ;  /* 0x00000005ff037e24 */ /* 0x001fc8000f8e00ff */
[----:B------:R0:W1:Y:S03]  /*14860*/  SYNCS.PHASECHK.TRANS64.TRYWAIT P0, [R3+URZ], R0 ;  /* 0x00000000030075a7 */ /* 0x000066000800017f */
[----:B-1----:R-:W-:Y:S05]  /*14870*/  @!P0 NANOSLEEP.SYNCS 0x989680 ;  /* 0x009896800000895d */ /* 0x002fea0003900000 */
[----:B------:R-:W1:Y:S02]  /*14880*/  @!P0 SYNCS.PHASECHK.TRANS64 P0, [R3+URZ], R0 ;  /* 0x00000000030085a7 */ /* 0x000e64000800007f */
[----:B-1----:R-:W-:Y:S05]  /*14890*/  @P0 EXIT ;  /* 0x000000000000094d */ /* 0x002fea0003800000 */
[----:B------:R-:W-:Y:S05]  /*148a0*/  BRA `(.L_x_539) ;  /* 0xfffffffc00e87947 */ /* 0x000fea000383ffff */
.L_x_540:
[----:B------:R-:W-:-:S00]  /*148b0*/  BRA `(.L_x_540) ;  /* 0xfffffffc00fc7947 */ /* 0x000fc0000383ffff */
[----:B------:R-:W-:-:S00]  /*148c0*/  NOP ;  /* 0x0000000000007918 */ /* 0x000fc00000000000 */
        /* <DEDUP_REMOVED lines=11> */
.L_x_541:


//--------------------- .nv.shared._ZN7cutlass13device_kernelINS_4conv6kernel13ConvUniversalINS1_16ConvProblemShapeILNS1_8OperatorE0ELi2EEENS1_10collective14CollectiveConvINS1_46MainloopSm90TmaGmmaWarpSpecializedImplicitGemmILS5_0ELi9ELi2EN4cute5tupleIJNSA_1CILi1EEESD_SD_EEENS1_36KernelImplicitTmaWarpSpecializedSm90ELi1EEENSB_IJNSC_ILi256EEENSC_ILi128EEENSB_IJNSC_ILi32EEEEEEEEENS_6half_tESM_NSA_8TiledMMAINSA_8MMA_AtomIJNSA_4SM904GMMA26MMA_64x128x16_F32F16F16_SSILNSQ_5MajorE0ELSS_0ELNSQ_7ScaleInE1ELST_1EEEEEENSA_6LayoutISE_NSB_IJNSC_ILi0EEESX_SX_EEEEENSB_IJNSA_10UnderscoreES10_S10_EEEEENS7_6detail26Sm90ImplicitGemmTileTraitsINSA_20SM90_TMA_LOAD_IM2COLENSA_14ComposedLayoutINSA_7SwizzleILi2ELi4ELi3EEENSA_18smem_ptr_flag_bitsILi16EEENSW_INSB_IJNSB_IJNSC_ILi8EEESJ_EEENSB_IJSJ_SD_EEENSB_IJSD_NSC_ILi9EEEEEEEEENSB_IJNSB_IJSJ_SH_EEENSB_IJSD_SX_EEENSB_IJSX_NSC_ILi8192EEEEEEEEEEEEEvEENS14_INSA_13SM90_TMA_LOADENS16_IS18_S1A_NSW_INSB_IJNSB_IJS1B_NSC_ILi16EEEEEES1D_S1F_EEENSB_IJS1H_S1I_NSB_IJSX_NSC_ILi4096EEEEEEEEEEEEEvEEEENS_8epilogue10collective6detail29Sm90TmaWarpSpecializedAdapterINS21_15DefaultEpilogueISM_NSB_IJNSB_IJlllEEESD_SX_EEES26_NS20_6thread17LinearCombinationISM_Li1EffLNS27_9ScaleType4KindE0ELNS_15FloatRoundStyleE2ESM_EENS_4gemm15EpilogueDefaultEEEEEvvEEEEvNT_6ParamsE --------------------------
	.section	.nv.shared._ZN7cutlass13device_kernelINS_4conv6kernel13ConvUniversalINS1_16ConvProblemShapeILNS1_8OperatorE0ELi2EEENS1_10collective14CollectiveConvINS1_46MainloopSm90TmaGmmaWarpSpecializedImplicitGemmILS5_0ELi9ELi2EN4cute5tupleIJNSA_1CILi1EEESD_SD_EEENS1_36KernelImplicitTmaWarpSpecializedSm90ELi1EEENSB_IJNSC_ILi256EEENSC_ILi128EEENSB_IJNSC_ILi32EEEEEEEEENS_6half_tESM_NSA_8TiledMMAINSA_8MMA_AtomIJNSA_4SM904GMMA26MMA_64x128x16_F32F16F16_SSILNSQ_5MajorE0ELSS_0ELNSQ_7ScaleInE1ELST_1EEEEEENSA_6LayoutISE_NSB_IJNSC_ILi0EEESX_SX_EEEEENSB_IJNSA_10UnderscoreES10_S10_EEEEENS7_6detail26Sm90ImplicitGemmTileTraitsINSA_20SM90_TMA_LOAD_IM2COLENSA_14ComposedLayoutINSA_7SwizzleILi2ELi4ELi3EEENSA_18smem_ptr_flag_bitsILi16EEENSW_INSB_IJNSB_IJNSC_ILi8EEESJ_EEENSB_IJSJ_SD_EEENSB_IJSD_NSC_ILi9EEEEEEEEENSB_IJNSB_IJSJ_SH_EEENSB_IJSD_SX_EEENSB_IJSX_NSC_ILi8192EEEEEEEEEEEEEvEENS14_INSA_13SM90_TMA_LOADENS16_IS18_S1A_NSW_INSB_IJNSB_IJS1B_NSC_ILi16EEEEEES1D_S1F_EEENSB_IJS1H_S1I_NSB_IJSX_NSC_ILi4096EEEEEEEEEEEEEvEEEENS_8epilogue10collective6detail29Sm90TmaWarpSpecializedAdapterINS21_15DefaultEpilogueISM_NSB_IJNSB_IJlllEEESD_SX_EEES26_NS20_6thread17LinearCombinationISM_Li1EffLNS27_9ScaleType4KindE0ELNS_15FloatRoundStyleE2ESM_EENS_4gemm15EpilogueDefaultEEEEEvvEEEEvNT_6ParamsE,"aw",@nobits
	.sectionflags	@""
	.align	16
	.zero		1024


//--------------------- .nv.shared.reserved.0     --------------------------
	.section	.nv.shared.reserved.0,"aw",@nobits
	.weak		__nv_reservedSMEM_offset_0_alias
	.size		__nv_reservedSMEM_offset_0_alias, 0, 0
	.other		__nv_reservedSMEM_offset_0_alias,@"STO_CUDA_RESERVED_SHARED STV_DEFAULT"
__nv_reservedSMEM_offset_0_alias:
	.zero		0


//--------------------- .nv.global                --------------------------
	.section	.nv.global,"aw",@nobits
.nv.global:
	.type		_ZN39_INTERNAL_227f9b58_4_k_cu_ee0085ac_27934cute1_E,@object
	.size		_ZN39_INTERNAL_227f9b58_4_k_cu_ee0085ac_27934cute1_E,(_ZN39_INTERNAL_227f9b58_4_k_cu_ee0085ac_27934cuda3std3__45__cpo6cbeginE - _ZN39_INTERNAL_227f9b58_4_k_cu_ee0085ac_27934cute1_E)
_ZN39_INTERNAL_227f9b58_4_k_cu_ee0085ac_27934cute1_E:
	.zero		1
	.type		_ZN39_INTERNAL_227f9b58_4_k_cu_ee0085ac_27934cuda3std3__45__cpo6cbeginE,@object
	.size		_ZN39_INTERNAL_227f9b58_4_k_cu_ee0085ac_27934cuda3std3__45__cpo6cbeginE,(_ZN39_INTERNAL_227f9b58_4_k_cu_ee0085ac_27934cuda3std3__48in_placeE - _ZN39_INTERNAL_227f9b58_4_k_cu_ee0085ac_27934cuda3std3__45__cpo6cbeginE)
_ZN39_INTERNAL_227f9b58_4_k_cu_ee0085ac_27934cuda3std3__45__cpo6cbeginE:
	.zero		1
	.type		_ZN39_INTERNAL_227f9b58_4_k_cu_ee0085ac_27934cuda3std3__48in_placeE,@object
	.size		_ZN39_INTERNAL_227f9b58_4_k_cu_ee0085ac_27934cuda3std3__48in_placeE,(_ZN39_INTERNAL_227f9b58_4_k_cu_ee0085ac_27934cuda3std6ranges3__45__cpo9iter_moveE - _ZN39_INTERNAL_227f9b58_4_k_cu_ee0085ac_27934cuda3std3__48in_placeE)
_ZN39_INTERNAL_227f9b58_4_k_cu_ee0085ac_27934cuda3std3__48in_placeE:
	.zero		1
	.type		_ZN39_INTERNAL_227f9b58_4_k_cu_ee0085ac_27934cuda3std6ranges3__45__cpo9iter_moveE,@object
	.size		_ZN39_INTERNAL_227f9b58_4_k_cu_ee0085ac_27934cuda3std6ranges3__45__cpo9iter_moveE,(_ZN39_INTERNAL_227f9b58_4_k_cu_ee0085ac_27934cuda3std3__45__cpo5beginE - _ZN39_INTERNAL_227f9b58_4_k_cu_ee0085ac_27934cuda3std6ranges3__45__cpo9iter_moveE)
_ZN39_INTERNAL_227f9b58_4_k_cu_ee0085ac_27934cuda3std6ranges3__45__cpo9iter_moveE:
	.zero		1
	.type		_ZN39_INTERNAL_227f9b58_4_k_cu_ee0085ac_27934cuda3std3__45__cpo5beginE,@object
	.size		_ZN39_INTERNAL_227f9b58_4_k_cu_ee0085ac_27934cuda3std3__45__cpo5beginE,(_ZN39_INTERNAL_227f9b58_4_k_cu_ee0085ac_27934cuda3std3__441_GLOBAL__N__227f9b58_4_k_cu_ee0085ac_27936ignoreE - _ZN39_INTERNAL_227f9b58_4_k_cu_ee0085ac_27934cuda3std3__45__cpo5beginE)
_ZN39_INTERNAL_227f9b58_4_k_cu_ee0085ac_27934cuda3std3__45__cpo5beginE:
	.zero		1
	.type		_ZN39_INTERNAL_227f9b58_4_k_cu_ee0085ac_27934cuda3std3__441_GLOBAL__N__227f9b58_4_k_cu_ee0085ac_27936ignoreE,@object
	.size		_ZN39_INTERNAL_227f9b58_4_k_cu_ee0085ac_27934cuda3std3__441_GLOBAL__N__227f9b58_4_k_cu_ee0085ac_27936ignoreE,(_ZN39_INTERNAL_227f9b58_4_k_cu_ee0085ac_27934cute7productE - _ZN39_INTERNAL_227f9b58_4_k_cu_ee0085ac_27934cuda3std3__441_GLOBAL__N__227f9b58_4_k_cu_ee0085ac_27936ignoreE)
_ZN39_INTERNAL_227f9b58_4_k_cu_ee0085ac_27934cuda3std3__441_GLOBAL__N__227f9b58_4_k_cu_ee0085ac_27936ignoreE:
	.zero		1
	.type		_ZN39_INTERNAL_227f9b58_4_k_cu_ee0085ac_27934cute7productE,@object
	.size		_ZN39_INTERNAL_227f9b58_4_k_cu_ee0085ac_27934cute7productE,(_ZN39_INTERNAL_227f9b58_4_k_cu_ee0085ac_27934cuda3std3__45__cpo3endE - _ZN39_INTERNAL_227f9b58_4_k_cu_ee0085ac_27934cute7productE)
_ZN39_INTERNAL_227f9b58_4_k_cu_ee0085ac_27934cute7productE:
	.zero		1
	.type		_ZN39_INTERNAL_227f9b58_4_k_cu_ee0085ac_27934cuda3std3__45__cpo3endE,@object
	.size		_ZN39_INTERNAL_227f9b58_4_k_cu_ee0085ac_27934cuda3std3__45__cpo3endE,(_ZN39_INTERNAL_227f9b58_4_k_cu_ee0085ac_27934cuda3std3__419piecewise_constructE - _ZN39_INTERNAL_227f9b58_4_k_cu_ee0085ac_27934cuda3std3__45__cpo3endE)
_ZN39_INTERNAL_227f9b58_4_k_cu_ee0085ac_27934cuda3std3__45__cpo3endE:
	.zero		1
	.type		_ZN39_INTERNAL_227f9b58_4_k_cu_ee0085ac_27934cuda3std3__419piecewise_constructE,@object
	.size		_ZN39_INTERNAL_227f9b58_4_k_cu_ee0085ac_27934cuda3std3__419piecewise_constructE,(_ZN39_INTERNAL_227f9b58_4_k_cu_ee0085ac_27934cuda3std3__45__cpo4cendE - _ZN39_INTERNAL_227f9b58_4_k_cu_ee0085ac_27934cuda3std3__419piecewise_constructE)
_ZN39_INTERNAL_227f9b58_4_k_cu_ee0085ac_27934cuda3std3__419piecewise_constructE:
	.zero		1
	.type		_ZN39_INTERNAL_227f9b58_4_k_cu_ee0085ac_27934cuda3std3__45__cpo4cendE,@object
	.size		_ZN39_INTERNAL_227f9b58_4_k_cu_ee0085ac_27934cuda3std3__45__cpo4cendE,(_ZN39_INTERNAL_227f9b58_4_k_cu_ee0085ac_27934cuda3std6ranges3__45__cpo4swapE - _ZN39_INTERNAL_227f9b58_4_k_cu_ee0085ac_27934cuda3std3__45__cpo4cendE)
_ZN39_INTERNAL_227f9b58_4_k_cu_ee0085ac_27934cuda3std3__45__cpo4cendE:
	.zero		1
	.type		_ZN39_INTERNAL_227f9b58_4_k_cu_ee0085ac_27934cuda3std6ranges3__45__cpo4swapE,@object
	.size		_ZN39_INTERNAL_227f9b58_4_k_cu_ee0085ac_27934cuda3std6ranges3__45__cpo4swapE,(.L_7 - _ZN39_INTERNAL_227f9b58_4_k_cu_ee0085ac_27934cuda3std6ranges3__45__cpo4swapE)
_ZN39_INTERNAL_227f9b58_4_k_cu_ee0085ac_27934cuda3std6ranges3__45__cpo4swapE:
	.zero		1
.L_7:


//--------------------- .nv.constant0._ZN7cutlass13device_kernelINS_4conv6kernel13ConvUniversalINS1_16ConvProblemShapeILNS1_8OperatorE0ELi2EEENS1_10collective14CollectiveConvINS1_46MainloopSm90TmaGmmaWarpSpecializedImplicitGemmILS5_0ELi9ELi2EN4cute5tupleIJNSA_1CILi1EEESD_SD_EEENS1_36KernelImplicitTmaWarpSpecializedSm90ELi1EEENSB_IJNSC_ILi256EEENSC_ILi128EEENSB_IJNSC_ILi32EEEEEEEEENS_6half_tESM_NSA_8TiledMMAINSA_8MMA_AtomIJNSA_4SM904GMMA26MMA_64x128x16_F32F16F16_SSILNSQ_5MajorE0ELSS_0ELNSQ_7ScaleInE1ELST_1EEEEEENSA_6LayoutISE_NSB_IJNSC_ILi0EEESX_SX_EEEEENSB_IJNSA_10UnderscoreES10_S10_EEEEENS7_6detail26Sm90ImplicitGemmTileTraitsINSA_20SM90_TMA_LOAD_IM2COLENSA_14ComposedLayoutINSA_7SwizzleILi2ELi4ELi3EEENSA_18smem_ptr_flag_bitsILi16EEENSW_INSB_IJNSB_IJNSC_ILi8EEESJ_EEENSB_IJSJ_SD_EEENSB_IJSD_NSC_ILi9EEEEEEEEENSB_IJNSB_IJSJ_SH_EEENSB_IJSD_SX_EEENSB_IJSX_NSC_ILi8192EEEEEEEEEEEEEvEENS14_INSA_13SM90_TMA_LOADENS16_IS18_S1A_NSW_INSB_IJNSB_IJS1B_NSC_ILi16EEEEEES1D_S1F_EEENSB_IJS1H_S1I_NSB_IJSX_NSC_ILi4096EEEEEEEEEEEEEvEEEENS_8epilogue10collective6detail29Sm90TmaWarpSpecializedAdapterINS21_15DefaultEpilogueISM_NSB_IJNSB_IJlllEEESD_SX_EEES26_NS20_6thread17LinearCombinationISM_Li1EffLNS27_9ScaleType4KindE0ELNS_15FloatRoundStyleE2ESM_EENS_4gemm15EpilogueDefaultEEEEEvvEEEEvNT_6ParamsE --------------------------
	.section	.nv.constant0._ZN7cutlass13device_kernelINS_4conv6kernel13ConvUniversalINS1_16ConvProblemShapeILNS1_8OperatorE0ELi2EEENS1_10collective14CollectiveConvINS1_46MainloopSm90TmaGmmaWarpSpecializedImplicitGemmILS5_0ELi9ELi2EN4cute5tupleIJNSA_1CILi1EEESD_SD_EEENS1_36KernelImplicitTmaWarpSpecializedSm90ELi1EEENSB_IJNSC_ILi256EEENSC_ILi128EEENSB_IJNSC_ILi32EEEEEEEEENS_6half_tESM_NSA_8TiledMMAINSA_8MMA_AtomIJNSA_4SM904GMMA26MMA_64x128x16_F32F16F16_SSILNSQ_5MajorE0ELSS_0ELNSQ_7ScaleInE1ELST_1EEEEEENSA_6LayoutISE_NSB_IJNSC_ILi0EEESX_SX_EEEEENSB_IJNSA_10UnderscoreES10_S10_EEEEENS7_6detail26Sm90ImplicitGemmTileTraitsINSA_20SM90_TMA_LOAD_IM2COLENSA_14ComposedLayoutINSA_7SwizzleILi2ELi4ELi3EEENSA_18smem_ptr_flag_bitsILi16EEENSW_INSB_IJNSB_IJNSC_ILi8EEESJ_EEENSB_IJSJ_SD_EEENSB_IJSD_NSC_ILi9EEEEEEEEENSB_IJNSB_IJSJ_SH_EEENSB_IJSD_SX_EEENSB_IJSX_NSC_ILi8192EEEEEEEEEEEEEvEENS14_INSA_13SM90_TMA_LOADENS16_IS18_S1A_NSW_INSB_IJNSB_IJS1B_NSC_ILi16EEEEEES1D_S1F_EEENSB_IJS1H_S1I_NSB_IJSX_NSC_ILi4096EEEEEEEEEEEEEvEEEENS_8epilogue10collective6detail29Sm90TmaWarpSpecializedAdapterINS21_15DefaultEpilogueISM_NSB_IJNSB_IJlllEEESD_SX_EEES26_NS20_6thread17LinearCombinationISM_Li1EffLNS27_9ScaleType4KindE0ELNS_15FloatRoundStyleE2ESM_EENS_4gemm15EpilogueDefaultEEEEEvvEEEEvNT_6ParamsE,"a",@progbits
	.sectionflags	@""
	.align	4
.nv.constant0._ZN7cutlass13device_kernelINS_4conv6kernel13ConvUniversalINS1_16ConvProblemShapeILNS1_8OperatorE0ELi2EEENS1_10collective14CollectiveConvINS1_46MainloopSm90TmaGmmaWarpSpecializedImplicitGemmILS5_0ELi9ELi2EN4cute5tupleIJNSA_1CILi1EEESD_SD_EEENS1_36KernelImplicitTmaWarpSpecializedSm90ELi1EEENSB_IJNSC_ILi256EEENSC_ILi128EEENSB_IJNSC_ILi32EEEEEEEEENS_6half_tESM_NSA_8TiledMMAINSA_8MMA_AtomIJNSA_4SM904GMMA26MMA_64x128x16_F32F16F16_SSILNSQ_5MajorE0ELSS_0ELNSQ_7ScaleInE1ELST_1EEEEEENSA_6LayoutISE_NSB_IJNSC_ILi0EEESX_SX_EEEEENSB_IJNSA_10UnderscoreES10_S10_EEEEENS7_6detail26Sm90ImplicitGemmTileTraitsINSA_20SM90_TMA_LOAD_IM2COLENSA_14ComposedLayoutINSA_7SwizzleILi2ELi4ELi3EEENSA_18smem_ptr_flag_bitsILi16EEENSW_INSB_IJNSB_IJNSC_ILi8EEESJ_EEENSB_IJSJ_SD_EEENSB_IJSD_NSC_ILi9EEEEEEEEENSB_IJNSB_IJSJ_SH_EEENSB_IJSD_SX_EEENSB_IJSX_NSC_ILi8192EEEEEEEEEEEEEvEENS14_INSA_13SM90_TMA_LOADENS16_IS18_S1A_NSW_INSB_IJNSB_IJS1B_NSC_ILi16EEEEEES1D_S1F_EEENSB_IJS1H_S1I_NSB_IJSX_NSC_ILi4096EEEEEEEEEEEEEvEEEENS_8epilogue10collective6detail29Sm90TmaWarpSpecializedAdapterINS21_15DefaultEpilogueISM_NSB_IJNSB_IJlllEEESD_SX_EEES26_NS20_6thread17LinearCombinationISM_Li1EffLNS27_9ScaleType4KindE0ELNS_15FloatRoundStyleE2ESM_EENS_4gemm15EpilogueDefaultEEEEEvvEEEEvNT_6ParamsE:
	.zero		1536


//--------------------- SYMBOLS --------------------------

	.type		.nv.reservedSmem.offset0,@object
	.size		.nv.reservedSmem.offset0,0x4
